//
// Generated by NVIDIA NVVM Compiler
//
// Compiler Build ID: CL-36424714
// Cuda compilation tools, release 13.0, V13.0.88
// Based on NVVM 20.0.0
//

.version 9.0
.target sm_100
.address_size 64

	// .globl	_Z18oddEvenSortingStepPiiii
// _ZZ8mergeGPUPiiiiE1l has been demoted
// _ZZ8mergeGPUPiiiiE1r has been demoted
.global .align 1 .b8 _ZN34_INTERNAL_64f439d9_4_k_cu_1806ed9e4cuda3std3__45__cpo5beginE[1];
.global .align 1 .b8 _ZN34_INTERNAL_64f439d9_4_k_cu_1806ed9e4cuda3std3__45__cpo3endE[1];
.global .align 1 .b8 _ZN34_INTERNAL_64f439d9_4_k_cu_1806ed9e4cuda3std3__45__cpo6cbeginE[1];
.global .align 1 .b8 _ZN34_INTERNAL_64f439d9_4_k_cu_1806ed9e4cuda3std3__45__cpo4cendE[1];
.global .align 1 .b8 _ZN34_INTERNAL_64f439d9_4_k_cu_1806ed9e4cuda3std3__45__cpo6rbeginE[1];
.global .align 1 .b8 _ZN34_INTERNAL_64f439d9_4_k_cu_1806ed9e4cuda3std3__45__cpo4rendE[1];
.global .align 1 .b8 _ZN34_INTERNAL_64f439d9_4_k_cu_1806ed9e4cuda3std3__45__cpo7crbeginE[1];
.global .align 1 .b8 _ZN34_INTERNAL_64f439d9_4_k_cu_1806ed9e4cuda3std3__45__cpo5crendE[1];
.global .align 1 .b8 _ZN34_INTERNAL_64f439d9_4_k_cu_1806ed9e4cuda3std3__436_GLOBAL__N__64f439d9_4_k_cu_1806ed9e6ignoreE[1];
.global .align 1 .b8 _ZN34_INTERNAL_64f439d9_4_k_cu_1806ed9e4cuda3std3__419piecewise_constructE[1];
.global .align 1 .b8 _ZN34_INTERNAL_64f439d9_4_k_cu_1806ed9e4cuda3std3__48in_placeE[1];
.global .align 1 .b8 _ZN34_INTERNAL_64f439d9_4_k_cu_1806ed9e4cuda3std3__420unreachable_sentinelE[1];
.global .align 1 .b8 _ZN34_INTERNAL_64f439d9_4_k_cu_1806ed9e4cuda3std3__47nulloptE[1];
.global .align 1 .b8 _ZN34_INTERNAL_64f439d9_4_k_cu_1806ed9e4cuda3std3__48unexpectE[1];
.global .align 1 .b8 _ZN34_INTERNAL_64f439d9_4_k_cu_1806ed9e4cuda3std6ranges3__45__cpo4swapE[1];
.global .align 1 .b8 _ZN34_INTERNAL_64f439d9_4_k_cu_1806ed9e4cuda3std6ranges3__45__cpo9iter_moveE[1];
.global .align 1 .b8 _ZN34_INTERNAL_64f439d9_4_k_cu_1806ed9e4cuda3std6ranges3__45__cpo5beginE[1];
.global .align 1 .b8 _ZN34_INTERNAL_64f439d9_4_k_cu_1806ed9e4cuda3std6ranges3__45__cpo3endE[1];
.global .align 1 .b8 _ZN34_INTERNAL_64f439d9_4_k_cu_1806ed9e4cuda3std6ranges3__45__cpo6cbeginE[1];
.global .align 1 .b8 _ZN34_INTERNAL_64f439d9_4_k_cu_1806ed9e4cuda3std6ranges3__45__cpo4cendE[1];
.global .align 1 .b8 _ZN34_INTERNAL_64f439d9_4_k_cu_1806ed9e4cuda3std6ranges3__45__cpo7advanceE[1];
.global .align 1 .b8 _ZN34_INTERNAL_64f439d9_4_k_cu_1806ed9e4cuda3std6ranges3__45__cpo9iter_swapE[1];
.global .align 1 .b8 _ZN34_INTERNAL_64f439d9_4_k_cu_1806ed9e4cuda3std6ranges3__45__cpo4nextE[1];
.global .align 1 .b8 _ZN34_INTERNAL_64f439d9_4_k_cu_1806ed9e4cuda3std6ranges3__45__cpo4prevE[1];
.global .align 1 .b8 _ZN34_INTERNAL_64f439d9_4_k_cu_1806ed9e4cuda3std6ranges3__45__cpo4dataE[1];
.global .align 1 .b8 _ZN34_INTERNAL_64f439d9_4_k_cu_1806ed9e4cuda3std6ranges3__45__cpo5cdataE[1];
.global .align 1 .b8 _ZN34_INTERNAL_64f439d9_4_k_cu_1806ed9e4cuda3std6ranges3__45__cpo4sizeE[1];
.global .align 1 .b8 _ZN34_INTERNAL_64f439d9_4_k_cu_1806ed9e4cuda3std6ranges3__45__cpo5ssizeE[1];
.global .align 1 .b8 _ZN34_INTERNAL_64f439d9_4_k_cu_1806ed9e4cuda3std6ranges3__45__cpo8distanceE[1];
.global .align 1 .b8 _ZN34_INTERNAL_64f439d9_4_k_cu_1806ed9e6thrust24THRUST_300001_SM_1000_NS8cuda_cub3parE[1];
.global .align 1 .b8 _ZN34_INTERNAL_64f439d9_4_k_cu_1806ed9e6thrust24THRUST_300001_SM_1000_NS8cuda_cub10par_nosyncE[1];
.global .align 1 .b8 _ZN34_INTERNAL_64f439d9_4_k_cu_1806ed9e6thrust24THRUST_300001_SM_1000_NS6system6detail10sequential3seqE[1];
.global .align 1 .b8 _ZN34_INTERNAL_64f439d9_4_k_cu_1806ed9e6thrust24THRUST_300001_SM_1000_NS6system3cpp3parE[1];
.global .align 1 .b8 _ZN34_INTERNAL_64f439d9_4_k_cu_1806ed9e6thrust24THRUST_300001_SM_1000_NS12placeholders2_1E[1];
.global .align 1 .b8 _ZN34_INTERNAL_64f439d9_4_k_cu_1806ed9e6thrust24THRUST_300001_SM_1000_NS12placeholders2_2E[1];
.global .align 1 .b8 _ZN34_INTERNAL_64f439d9_4_k_cu_1806ed9e6thrust24THRUST_300001_SM_1000_NS12placeholders2_3E[1];
.global .align 1 .b8 _ZN34_INTERNAL_64f439d9_4_k_cu_1806ed9e6thrust24THRUST_300001_SM_1000_NS12placeholders2_4E[1];
.global .align 1 .b8 _ZN34_INTERNAL_64f439d9_4_k_cu_1806ed9e6thrust24THRUST_300001_SM_1000_NS12placeholders2_5E[1];
.global .align 1 .b8 _ZN34_INTERNAL_64f439d9_4_k_cu_1806ed9e6thrust24THRUST_300001_SM_1000_NS12placeholders2_6E[1];
.global .align 1 .b8 _ZN34_INTERNAL_64f439d9_4_k_cu_1806ed9e6thrust24THRUST_300001_SM_1000_NS12placeholders2_7E[1];
.global .align 1 .b8 _ZN34_INTERNAL_64f439d9_4_k_cu_1806ed9e6thrust24THRUST_300001_SM_1000_NS12placeholders2_8E[1];
.global .align 1 .b8 _ZN34_INTERNAL_64f439d9_4_k_cu_1806ed9e6thrust24THRUST_300001_SM_1000_NS12placeholders2_9E[1];
.global .align 1 .b8 _ZN34_INTERNAL_64f439d9_4_k_cu_1806ed9e6thrust24THRUST_300001_SM_1000_NS12placeholders3_10E[1];
.global .align 1 .b8 _ZN34_INTERNAL_64f439d9_4_k_cu_1806ed9e6thrust24THRUST_300001_SM_1000_NS3seqE[1];
.global .align 1 .b8 _ZN34_INTERNAL_64f439d9_4_k_cu_1806ed9e6thrust24THRUST_300001_SM_1000_NS6deviceE[1];

.visible .entry _Z18oddEvenSortingStepPiiii(
	.param .u64 .ptr .align 1 _Z18oddEvenSortingStepPiiii_param_0,
	.param .u32 _Z18oddEvenSortingStepPiiii_param_1,
	.param .u32 _Z18oddEvenSortingStepPiiii_param_2,
	.param .u32 _Z18oddEvenSortingStepPiiii_param_3
)
{
	.reg .pred 	%p<6>;
	.reg .b32 	%r<29>;
	.reg .b64 	%rd<6>;

	ld.param.u64 	%rd3, [_Z18oddEvenSortingStepPiiii_param_0];
	ld.param.u32 	%r13, [_Z18oddEvenSortingStepPiiii_param_1];
	ld.param.u32 	%r14, [_Z18oddEvenSortingStepPiiii_param_2];
	ld.param.u32 	%r15, [_Z18oddEvenSortingStepPiiii_param_3];
	mov.u32 	%r1, %ntid.x;
	mov.u32 	%r16, %ctaid.x;
	mov.u32 	%r17, %tid.x;
	mad.lo.s32 	%r18, %r1, %r16, %r17;
	mul.lo.s32 	%r27, %r15, %r18;
	setp.ge.s32 	%p1, %r27, %r14;
	@%p1 bra 	$L__BB0_7;
	shr.u32 	%r19, %r13, 31;
	add.s32 	%r20, %r13, %r19;
	and.b32  	%r21, %r20, -2;
	sub.s32 	%r3, %r13, %r21;
	mov.u32 	%r22, %nctaid.x;
	mul.lo.s32 	%r23, %r1, %r22;
	mul.lo.s32 	%r4, %r23, %r15;
	cvta.to.global.u64 	%rd4, %rd3;
	add.s64 	%rd1, %rd4, 4;
$L__BB0_2:
	add.s32 	%r28, %r27, %r3;
	add.s32 	%r24, %r28, 1;
	add.s32 	%r25, %r27, %r15;
	min.s32 	%r7, %r25, %r14;
	setp.ge.s32 	%p2, %r24, %r7;
	@%p2 bra 	$L__BB0_6;
$L__BB0_3:
	mul.wide.s32 	%rd5, %r28, 4;
	add.s64 	%rd2, %rd1, %rd5;
	ld.global.u32 	%r9, [%rd2+-4];
	ld.global.u32 	%r10, [%rd2];
	setp.le.s32 	%p3, %r9, %r10;
	@%p3 bra 	$L__BB0_5;
	st.global.u32 	[%rd2+-4], %r10;
	st.global.u32 	[%rd2], %r9;
$L__BB0_5:
	add.s32 	%r11, %r28, 2;
	add.s32 	%r26, %r28, 3;
	setp.lt.s32 	%p4, %r26, %r7;
	mov.u32 	%r28, %r11;
	@%p4 bra 	$L__BB0_3;
$L__BB0_6:
	add.s32 	%r27, %r27, %r4;
	setp.lt.s32 	%p5, %r27, %r14;
	@%p5 bra 	$L__BB0_2;
$L__BB0_7:
	ret;

}
	// .globl	_Z8mergeGPUPiiii
.visible .entry _Z8mergeGPUPiiii(
	.param .u64 .ptr .align 1 _Z8mergeGPUPiiii_param_0,
	.param .u32 _Z8mergeGPUPiiii_param_1,
	.param .u32 _Z8mergeGPUPiiii_param_2,
	.param .u32 _Z8mergeGPUPiiii_param_3
)
{
	.reg .pred 	%p<11>;
	.reg .b32 	%r<59>;
	.reg .b64 	%rd<17>;
	// demoted variable
	.shared .align 4 .b8 _ZZ8mergeGPUPiiiiE1l[2048];
	// demoted variable
	.shared .align 4 .b8 _ZZ8mergeGPUPiiiiE1r[2048];
	ld.param.u64 	%rd2, [_Z8mergeGPUPiiii_param_0];
	ld.param.u32 	%r25, [_Z8mergeGPUPiiii_param_1];
	ld.param.u32 	%r24, [_Z8mergeGPUPiiii_param_2];
	ld.param.u32 	%r26, [_Z8mergeGPUPiiii_param_3];
	cvta.to.global.u64 	%rd1, %rd2;
	mov.u32 	%r1, %ntid.x;
	shl.b32 	%r2, %r1, 1;
	mov.u32 	%r27, %ctaid.x;
	mad.lo.s32 	%r53, %r2, %r27, %r26;
	add.s32 	%r28, %r53, %r2;
	add.s32 	%r4, %r25, 1;
	setp.ge.u32 	%p1, %r28, %r4;
	@%p1 bra 	$L__BB1_15;
	mov.u32 	%r5, %tid.x;
	shl.b32 	%r29, %r5, 2;
	mov.u32 	%r30, _ZZ8mergeGPUPiiiiE1l;
	add.s32 	%r6, %r30, %r29;
	mov.u32 	%r31, _ZZ8mergeGPUPiiiiE1r;
	add.s32 	%r7, %r31, %r29;
	mov.u32 	%r32, %nctaid.x;
	mul.lo.s32 	%r8, %r2, %r32;
$L__BB1_2:
	setp.ne.s32 	%p2, %r5, 0;
	add.s32 	%r33, %r53, %r5;
	mul.wide.u32 	%rd3, %r33, 4;
	add.s64 	%rd4, %rd1, %rd3;
	ld.global.u32 	%r34, [%rd4];
	st.shared.u32 	[%r6], %r34;
	bar.sync 	0;
	add.s32 	%r35, %r33, %r1;
	mul.wide.u32 	%rd5, %r35, 4;
	add.s64 	%rd6, %rd1, %rd5;
	ld.global.u32 	%r36, [%rd6];
	st.shared.u32 	[%r7], %r36;
	bar.sync 	0;
	@%p2 bra 	$L__BB1_14;
	mov.b32 	%r57, 0;
	mov.u32 	%r58, %r57;
	mov.u32 	%r56, %r53;
$L__BB1_4:
	setp.ne.s32 	%p3, %r57, %r24;
	@%p3 bra 	$L__BB1_6;
	add.s32 	%r13, %r58, 1;
	shl.b32 	%r48, %r58, 2;
	add.s32 	%r50, %r30, %r48;
	ld.shared.u32 	%r51, [%r50];
	mul.wide.s32 	%rd15, %r56, 4;
	add.s64 	%rd16, %rd1, %rd15;
	st.global.u32 	[%rd16], %r51;
	mov.u32 	%r57, %r24;
	mov.u32 	%r58, %r13;
	bra.uni 	$L__BB1_13;
$L__BB1_6:
	setp.ne.s32 	%p4, %r58, %r24;
	@%p4 bra 	$L__BB1_8;
	add.s32 	%r14, %r57, 1;
	shl.b32 	%r44, %r57, 2;
	add.s32 	%r46, %r31, %r44;
	ld.shared.u32 	%r47, [%r46];
	mul.wide.s32 	%rd13, %r56, 4;
	add.s64 	%rd14, %rd1, %rd13;
	st.global.u32 	[%rd14], %r47;
	mov.u32 	%r57, %r14;
	mov.u32 	%r58, %r24;
	bra.uni 	$L__BB1_13;
$L__BB1_8:
	shl.b32 	%r38, %r58, 2;
	add.s32 	%r40, %r30, %r38;
	ld.shared.u32 	%r15, [%r40];
	shl.b32 	%r41, %r57, 2;
	add.s32 	%r43, %r31, %r41;
	ld.shared.u32 	%r16, [%r43];
	setp.ge.s32 	%p5, %r15, %r16;
	@%p5 bra 	$L__BB1_10;
	add.s32 	%r58, %r58, 1;
	mul.wide.s32 	%rd11, %r56, 4;
	add.s64 	%rd12, %rd1, %rd11;
	st.global.u32 	[%rd12], %r15;
	bra.uni 	$L__BB1_13;
$L__BB1_10:
	setp.le.s32 	%p6, %r15, %r16;
	@%p6 bra 	$L__BB1_12;
	add.s32 	%r57, %r57, 1;
	mul.wide.s32 	%rd9, %r56, 4;
	add.s64 	%rd10, %rd1, %rd9;
	st.global.u32 	[%rd10], %r16;
	bra.uni 	$L__BB1_13;
$L__BB1_12:
	add.s32 	%r58, %r58, 1;
	mul.wide.s32 	%rd7, %r56, 4;
	add.s64 	%rd8, %rd1, %rd7;
	st.global.u32 	[%rd8], %r15;
$L__BB1_13:
	add.s32 	%r56, %r56, 1;
	setp.ne.s32 	%p7, %r58, %r24;
	setp.ne.s32 	%p8, %r57, %r24;
	or.pred  	%p9, %p7, %p8;
	@%p9 bra 	$L__BB1_4;
$L__BB1_14:
	add.s32 	%r53, %r53, %r8;
	add.s32 	%r52, %r53, %r2;
	setp.lt.u32 	%p10, %r52, %r4;
	@%p10 bra 	$L__BB1_2;
$L__BB1_15:
	bar.sync 	0;
	ret;

}
	// .globl	_ZN3cub18CUB_300001_SM_10006detail11EmptyKernelIvEEvv
.visible .entry _ZN3cub18CUB_300001_SM_10006detail11EmptyKernelIvEEvv()
{


	ret;

}


// ===== COMPILED SASS (sm_100) =====

	.target	sm_100

	.elftype	@"ET_EXEC"


//--------------------- .note.nv.tkinfo           --------------------------
	.section	.note.nv.tkinfo,"",@"SHT_NOTE"
	.sectionflags	@"SHF_NOTE_NV_TKINFO"
	.tkinfo
        /*0018*/ 	.word	0x00000002
        /*0030*/ 	.string	""
        /*0030*/ 	.string	"ptxas"
        /*0030*/ 	.string	"Cuda compilation tools, release 13.0, V13.0.88"
        /*0030*/ 	.string	"Build cuda_13.0.r13.0/compiler.36424714_0"
        /*0030*/ 	.string	"-arch sm_100 -m 64 "



//--------------------- .note.nv.cuinfo           --------------------------
	.section	.note.nv.cuinfo,"",@"SHT_NOTE"
	.sectionflags	@"SHF_NOTE_NV_CUINFO"
        /*0018*/ 	.short	0x0002
        /*001a*/ 	.short	0x0064
        /*001c*/ 	.short	0x0082
	.zero		2


//--------------------- .nv.info                  --------------------------
	.section	.nv.info,"",@"SHT_CUDA_INFO"
	.align	4


	//----- nvinfo : EIATTR_REGCOUNT
	.align		4
        /*0000*/ 	.byte	0x04, 0x2f
        /*0002*/ 	.short	(.L_46 - .L_45)
	.align		4
.L_45:
        /*0004*/ 	.word	index@(_Z18oddEvenSortingStepPiiii)
        /*0008*/ 	.word	0x0000000b


	//----- nvinfo : EIATTR_FRAME_SIZE
	.align		4
.L_46:
        /*000c*/ 	.byte	0x04, 0x11
        /*000e*/ 	.short	(.L_48 - .L_47)
	.align		4
.L_47:
        /*0010*/ 	.word	index@(_Z18oddEvenSortingStepPiiii)
        /*0014*/ 	.word	0x00000000


	//----- nvinfo : EIATTR_REGCOUNT
	.align		4
.L_48:
        /*0018*/ 	.byte	0x04, 0x2f
        /*001a*/ 	.short	(.L_50 - .L_49)
	.align		4
.L_49:
        /*001c*/ 	.word	index@(_Z8mergeGPUPiiii)
        /*0020*/ 	.word	0x0000000f


	//----- nvinfo : EIATTR_FRAME_SIZE
	.align		4
.L_50:
        /*0024*/ 	.byte	0x04, 0x11
        /*0026*/ 	.short	(.L_52 - .L_51)
	.align		4
.L_51:
        /*0028*/ 	.word	index@(_Z8mergeGPUPiiii)
        /*002c*/ 	.word	0x00000000


	//----- nvinfo : EIATTR_REGCOUNT
	.align		4
.L_52:
        /*0030*/ 	.byte	0x04, 0x2f
        /*0032*/ 	.short	(.L_54 - .L_53)
	.align		4
.L_53:
        /*0034*/ 	.word	index@(_ZN3cub18CUB_300001_SM_10006detail11EmptyKernelIvEEvv)
        /*0038*/ 	.word	0x00000004


	//----- nvinfo : EIATTR_FRAME_SIZE
	.align		4
.L_54:
        /*003c*/ 	.byte	0x04, 0x11
        /*003e*/ 	.short	(.L_56 - .L_55)
	.align		4
.L_55:
        /*0040*/ 	.word	index@(_ZN3cub18CUB_300001_SM_10006detail11EmptyKernelIvEEvv)
        /*0044*/ 	.word	0x00000000


	//----- nvinfo : EIATTR_MIN_STACK_SIZE
	.align		4
.L_56:
        /*0048*/ 	.byte	0x04, 0x12
        /*004a*/ 	.short	(.L_58 - .L_57)
	.align		4
.L_57:
        /*004c*/ 	.word	index@(_ZN3cub18CUB_300001_SM_10006detail11EmptyKernelIvEEvv)
        /*0050*/ 	.word	0x00000000


	//----- nvinfo : EIATTR_MIN_STACK_SIZE
	.align		4
.L_58:
        /*0054*/ 	.byte	0x04, 0x12
        /*0056*/ 	.short	(.L_60 - .L_59)
	.align		4
.L_59:
        /*0058*/ 	.word	index@(_Z8mergeGPUPiiii)
        /*005c*/ 	.word	0x00000000


	//----- nvinfo : EIATTR_MIN_STACK_SIZE
	.align		4
.L_60:
        /*0060*/ 	.byte	0x04, 0x12
        /*0062*/ 	.short	(.L_62 - .L_61)
	.align		4
.L_61:
        /*0064*/ 	.word	index@(_Z18oddEvenSortingStepPiiii)
        /*0068*/ 	.word	0x00000000
.L_62:


//--------------------- .nv.compat                --------------------------
	.section	.nv.compat,"",@"SHT_CUDA_COMPAT_INFO"
	.align	4
        /*0000*/ 	.byte	0x02, 0x09, 0x00, 0x00, 0x02, 0x02, 0x01, 0x00, 0x02, 0x05, 0x05, 0x00, 0x03, 0x07, 0x01, 0x01
        /*0010*/ 	.byte	0x02, 0x03, 0x00, 0x00, 0x02, 0x06, 0x01, 0x00, 0x04, 0x0b, 0x08, 0x00, 0x09, 0x00, 0x00, 0x00
        /*0020*/ 	.byte	0x00, 0x00, 0x00, 0x00


//--------------------- .nv.info._ZN3cub18CUB_300001_SM_10006detail11EmptyKernelIvEEvv --------------------------
	.section	.nv.info._ZN3cub18CUB_300001_SM_10006detail11EmptyKernelIvEEvv,"",@"SHT_CUDA_INFO"
	.sectionflags	@""
	.align	4


	//----- nvinfo : EIATTR_CUDA_API_VERSION
	.align		4
        /*0000*/ 	.byte	0x04, 0x37
        /*0002*/ 	.short	(.L_64 - .L_63)
.L_63:
        /*0004*/ 	.word	0x00000082


	//----- nvinfo : EIATTR_SPARSE_MMA_MASK
	.align		4
.L_64:
        /*0008*/ 	.byte	0x03, 0x50
        /*000a*/ 	.short	0x0000


	//----- nvinfo : EIATTR_MAXREG_COUNT
	.align		4
        /*000c*/ 	.byte	0x03, 0x1b
        /*000e*/ 	.short	0x00ff


	//----- nvinfo : EIATTR_MERCURY_ISA_VERSION
	.align		4
        /*0010*/ 	.byte	0x03, 0x5f
        /*0012*/ 	.short	0x0101


	//----- nvinfo : EIATTR_VRC_CTA_INIT_COUNT
	.align		4
        /*0014*/ 	.byte	0x02, 0x4a
	.zero		1
	.zero		1


	//----- nvinfo : EIATTR_EXIT_INSTR_OFFSETS
	.align		4
        /*0018*/ 	.byte	0x04, 0x1c
        /*001a*/ 	.short	(.L_66 - .L_65)


	//   ....[0]....
.L_65:
        /*001c*/ 	.word	0x00000010


	//----- nvinfo : EIATTR_SW_WAR
	.align		4
.L_66:
        /*0020*/ 	.byte	0x04, 0x36
        /*0022*/ 	.short	(.L_68 - .L_67)
.L_67:
        /*0024*/ 	.word	0x00000008
.L_68:


//--------------------- .nv.info._Z8mergeGPUPiiii --------------------------
	.section	.nv.info._Z8mergeGPUPiiii,"",@"SHT_CUDA_INFO"
	.sectionflags	@""
	.align	4


	//----- nvinfo : EIATTR_CUDA_API_VERSION
	.align		4
        /*0000*/ 	.byte	0x04, 0x37
        /*0002*/ 	.short	(.L_70 - .L_69)
.L_69:
        /*0004*/ 	.word	0x00000082


	//----- nvinfo : EIATTR_KPARAM_INFO
	.align		4
.L_70:
        /*0008*/ 	.byte	0x04, 0x17
        /*000a*/ 	.short	(.L_72 - .L_71)
.L_71:
        /*000c*/ 	.word	0x00000000
        /*0010*/ 	.short	0x0003
        /*0012*/ 	.short	0x0010
        /*0014*/ 	.byte	0x00, 0xf0, 0x11, 0x00


	//----- nvinfo : EIATTR_KPARAM_INFO
	.align		4
.L_72:
        /*0018*/ 	.byte	0x04, 0x17
        /*001a*/ 	.short	(.L_74 - .L_73)
.L_73:
        /*001c*/ 	.word	0x00000000
        /*0020*/ 	.short	0x0002
        /*0022*/ 	.short	0x000c
        /*0024*/ 	.byte	0x00, 0xf0, 0x11, 0x00


	//----- nvinfo : EIATTR_KPARAM_INFO
	.align		4
.L_74:
        /*0028*/ 	.byte	0x04, 0x17
        /*002a*/ 	.short	(.L_76 - .L_75)
.L_75:
        /*002c*/ 	.word	0x00000000
        /*0030*/ 	.short	0x0001
        /*0032*/ 	.short	0x0008
        /*0034*/ 	.byte	0x00, 0xf0, 0x11, 0x00


	//----- nvinfo : EIATTR_KPARAM_INFO
	.align		4
.L_76:
        /*0038*/ 	.byte	0x04, 0x17
        /*003a*/ 	.short	(.L_78 - .L_77)
.L_77:
        /*003c*/ 	.word	0x00000000
        /*0040*/ 	.short	0x0000
        /*0042*/ 	.short	0x0000
        /*0044*/ 	.byte	0x00, 0xf5, 0x21, 0x00


	//----- nvinfo : EIATTR_SPARSE_MMA_MASK
	.align		4
.L_78:
        /*0048*/ 	.byte	0x03, 0x50
        /*004a*/ 	.short	0x0000


	//----- nvinfo : EIATTR_MAXREG_COUNT
	.align		4
        /*004c*/ 	.byte	0x03, 0x1b
        /*004e*/ 	.short	0x00ff


	//----- nvinfo : EIATTR_NUM_BARRIERS
	.align		4
        /*0050*/ 	.byte	0x02, 0x4c
        /*0052*/ 	.byte	0x01
	.zero		1


	//----- nvinfo : EIATTR_MERCURY_ISA_VERSION
	.align		4
        /*0054*/ 	.byte	0x03, 0x5f
        /*0056*/ 	.short	0x0101


	//----- nvinfo : EIATTR_VRC_CTA_INIT_COUNT
	.align		4
        /*0058*/ 	.byte	0x02, 0x4a
	.zero		1
	.zero		1


	//----- nvinfo : EIATTR_EXIT_INSTR_OFFSETS
	.align		4
        /*005c*/ 	.byte	0x04, 0x1c
        /*005e*/ 	.short	(.L_80 - .L_79)


	//   ....[0]....
.L_79:
        /*0060*/ 	.word	0x00000550


	//----- nvinfo : EIATTR_CRS_STACK_SIZE
	.align		4
.L_80:
        /*0064*/ 	.byte	0x04, 0x1e
        /*0066*/ 	.short	(.L_82 - .L_81)
.L_81:
        /*0068*/ 	.word	0x00000000


	//----- nvinfo : EIATTR_CBANK_PARAM_SIZE
	.align		4
.L_82:
        /*006c*/ 	.byte	0x03, 0x19
        /*006e*/ 	.short	0x0014


	//----- nvinfo : EIATTR_PARAM_CBANK
	.align		4
        /*0070*/ 	.byte	0x04, 0x0a
        /*0072*/ 	.short	(.L_84 - .L_83)
	.align		4
.L_83:
        /*0074*/ 	.word	index@(.nv.constant0._Z8mergeGPUPiiii)
        /*0078*/ 	.short	0x0380
        /*007a*/ 	.short	0x0014


	//----- nvinfo : EIATTR_SW_WAR
	.align		4
.L_84:
        /*007c*/ 	.byte	0x04, 0x36
        /*007e*/ 	.short	(.L_86 - .L_85)
.L_85:
        /*0080*/ 	.word	0x00000008
.L_86:


//--------------------- .nv.info._Z18oddEvenSortingStepPiiii --------------------------
	.section	.nv.info._Z18oddEvenSortingStepPiiii,"",@"SHT_CUDA_INFO"
	.sectionflags	@""
	.align	4


	//----- nvinfo : EIATTR_CUDA_API_VERSION
	.align		4
        /*0000*/ 	.byte	0x04, 0x37
        /*0002*/ 	.short	(.L_88 - .L_87)
.L_87:
        /*0004*/ 	.word	0x00000082


	//----- nvinfo : EIATTR_KPARAM_INFO
	.align		4
.L_88:
        /*0008*/ 	.byte	0x04, 0x17
        /*000a*/ 	.short	(.L_90 - .L_89)
.L_89:
        /*000c*/ 	.word	0x00000000
        /*0010*/ 	.short	0x0003
        /*0012*/ 	.short	0x0010
        /*0014*/ 	.byte	0x00, 0xf0, 0x11, 0x00


	//----- nvinfo : EIATTR_KPARAM_INFO
	.align		4
.L_90:
        /*0018*/ 	.byte	0x04, 0x17
        /*001a*/ 	.short	(.L_92 - .L_91)
.L_91:
        /*001c*/ 	.word	0x00000000
        /*0020*/ 	.short	0x0002
        /*0022*/ 	.short	0x000c
        /*0024*/ 	.byte	0x00, 0xf0, 0x11, 0x00


	//----- nvinfo : EIATTR_KPARAM_INFO
	.align		4
.L_92:
        /*0028*/ 	.byte	0x04, 0x17
        /*002a*/ 	.short	(.L_94 - .L_93)
.L_93:
        /*002c*/ 	.word	0x00000000
        /*0030*/ 	.short	0x0001
        /*0032*/ 	.short	0x0008
        /*0034*/ 	.byte	0x00, 0xf0, 0x11, 0x00


	//----- nvinfo : EIATTR_KPARAM_INFO
	.align		4
.L_94:
        /*0038*/ 	.byte	0x04, 0x17
        /*003a*/ 	.short	(.L_96 - .L_95)
.L_95:
        /*003c*/ 	.word	0x00000000
        /*0040*/ 	.short	0x0000
        /*0042*/ 	.short	0x0000
        /*0044*/ 	.byte	0x00, 0xf5, 0x21, 0x00


	//----- nvinfo : EIATTR_SPARSE_MMA_MASK
	.align		4
.L_96:
        /*0048*/ 	.byte	0x03, 0x50
        /*004a*/ 	.short	0x0000


	//----- nvinfo : EIATTR_MAXREG_COUNT
	.align		4
        /*004c*/ 	.byte	0x03, 0x1b
        /*004e*/ 	.short	0x00ff


	//----- nvinfo : EIATTR_MERCURY_ISA_VERSION
	.align		4
        /*0050*/ 	.byte	0x03, 0x5f
        /*0052*/ 	.short	0x0101


	//----- nvinfo : EIATTR_VRC_CTA_INIT_COUNT
	.align		4
        /*0054*/ 	.byte	0x02, 0x4a
	.zero		1
	.zero		1


	//----- nvinfo : EIATTR_EXIT_INSTR_OFFSETS
	.align		4
        /*0058*/ 	.byte	0x04, 0x1c
        /*005a*/ 	.short	(.L_98 - .L_97)


	//   ....[0]....
.L_97:
        /*005c*/ 	.word	0x00000090


	//   ....[1]....
        /*0060*/ 	.word	0x000002d0


	//----- nvinfo : EIATTR_CRS_STACK_SIZE
	.align		4
.L_98:
        /*0064*/ 	.byte	0x04, 0x1e
        /*0066*/ 	.short	(.L_100 - .L_99)
.L_99:
        /*0068*/ 	.word	0x00000000


	//----- nvinfo : EIATTR_CBANK_PARAM_SIZE
	.align		4
.L_100:
        /*006c*/ 	.byte	0x03, 0x19
        /*006e*/ 	.short	0x0014


	//----- nvinfo : EIATTR_PARAM_CBANK
	.align		4
        /*0070*/ 	.byte	0x04, 0x0a
        /*0072*/ 	.short	(.L_102 - .L_101)
	.align		4
.L_101:
        /*0074*/ 	.word	index@(.nv.constant0._Z18oddEvenSortingStepPiiii)
        /*0078*/ 	.short	0x0380
        /*007a*/ 	.short	0x0014


	//----- nvinfo : EIATTR_SW_WAR
	.align		4
.L_102:
        /*007c*/ 	.byte	0x04, 0x36
        /*007e*/ 	.short	(.L_104 - .L_103)
.L_103:
        /*0080*/ 	.word	0x00000008
.L_104:


//--------------------- .nv.callgraph             --------------------------
	.section	.nv.callgraph,"",@"SHT_CUDA_CALLGRAPH"
	.align	4
	.sectionentsize	8
	.align		4
        /*0000*/ 	.word	0x00000000
	.align		4
        /*0004*/ 	.word	0xffffffff
	.align		4
        /*0008*/ 	.word	0x00000000
	.align		4
        /*000c*/ 	.word	0xfffffffe
	.align		4
        /*0010*/ 	.word	0x00000000
	.align		4
        /*0014*/ 	.word	0xfffffffd
	.align		4
        /*0018*/ 	.word	0x00000000
	.align		4
        /*001c*/ 	.word	0xfffffffc


//--------------------- .nv.constant4             --------------------------
	.section	.nv.constant4,"a",@progbits
	.align	8
	.align		8
.nv.constant4:
        /*0000*/ 	.dword	_ZN34_INTERNAL_64f439d9_4_k_cu_1806ed9e4cuda3std3__45__cpo5beginE
	.align		8
        /*0008*/ 	.dword	_ZN34_INTERNAL_64f439d9_4_k_cu_1806ed9e4cuda3std3__45__cpo3endE
	.align		8
        /*0010*/ 	.dword	_ZN34_INTERNAL_64f439d9_4_k_cu_1806ed9e4cuda3std3__45__cpo6cbeginE
	.align		8
        /*0018*/ 	.dword	_ZN34_INTERNAL_64f439d9_4_k_cu_1806ed9e4cuda3std3__45__cpo4cendE
	.align		8
        /*0020*/ 	.dword	_ZN34_INTERNAL_64f439d9_4_k_cu_1806ed9e4cuda3std3__45__cpo6rbeginE
	.align		8
        /*0028*/ 	.dword	_ZN34_INTERNAL_64f439d9_4_k_cu_1806ed9e4cuda3std3__45__cpo4rendE
	.align		8
        /*0030*/ 	.dword	_ZN34_INTERNAL_64f439d9_4_k_cu_1806ed9e4cuda3std3__45__cpo7crbeginE
	.align		8
        /*0038*/ 	.dword	_ZN34_INTERNAL_64f439d9_4_k_cu_1806ed9e4cuda3std3__45__cpo5crendE
	.align		8
        /*0040*/ 	.dword	_ZN34_INTERNAL_64f439d9_4_k_cu_1806ed9e4cuda3std3__436_GLOBAL__N__64f439d9_4_k_cu_1806ed9e6ignoreE
	.align		8
        /*0048*/ 	.dword	_ZN34_INTERNAL_64f439d9_4_k_cu_1806ed9e4cuda3std3__419piecewise_constructE
	.align		8
        /*0050*/ 	.dword	_ZN34_INTERNAL_64f439d9_4_k_cu_1806ed9e4cuda3std3__48in_placeE
	.align		8
        /*0058*/ 	.dword	_ZN34_INTERNAL_64f439d9_4_k_cu_1806ed9e4cuda3std3__420unreachable_sentinelE
	.align		8
        /*0060*/ 	.dword	_ZN34_INTERNAL_64f439d9_4_k_cu_1806ed9e4cuda3std3__47nulloptE
	.align		8
        /*0068*/ 	.dword	_ZN34_INTERNAL_64f439d9_4_k_cu_1806ed9e4cuda3std3__48unexpectE
	.align		8
        /*0070*/ 	.dword	_ZN34_INTERNAL_64f439d9_4_k_cu_1806ed9e4cuda3std6ranges3__45__cpo4swapE
	.align		8
        /*0078*/ 	.dword	_ZN34_INTERNAL_64f439d9_4_k_cu_1806ed9e4cuda3std6ranges3__45__cpo9iter_moveE
	.align		8
        /*0080*/ 	.dword	_ZN34_INTERNAL_64f439d9_4_k_cu_1806ed9e4cuda3std6ranges3__45__cpo5beginE
	.align		8
        /*0088*/ 	.dword	_ZN34_INTERNAL_64f439d9_4_k_cu_1806ed9e4cuda3std6ranges3__45__cpo3endE
	.align		8
        /*0090*/ 	.dword	_ZN34_INTERNAL_64f439d9_4_k_cu_1806ed9e4cuda3std6ranges3__45__cpo6cbeginE
	.align		8
        /*0098*/ 	.dword	_ZN34_INTERNAL_64f439d9_4_k_cu_1806ed9e4cuda3std6ranges3__45__cpo4cendE
	.align		8
        /*00a0*/ 	.dword	_ZN34_INTERNAL_64f439d9_4_k_cu_1806ed9e4cuda3std6ranges3__45__cpo7advanceE
	.align		8
        /*00a8*/ 	.dword	_ZN34_INTERNAL_64f439d9_4_k_cu_1806ed9e4cuda3std6ranges3__45__cpo9iter_swapE
	.align		8
        /*00b0*/ 	.dword	_ZN34_INTERNAL_64f439d9_4_k_cu_1806ed9e4cuda3std6ranges3__45__cpo4nextE
	.align		8
        /*00b8*/ 	.dword	_ZN34_INTERNAL_64f439d9_4_k_cu_1806ed9e4cuda3std6ranges3__45__cpo4prevE
	.align		8
        /*00c0*/ 	.dword	_ZN34_INTERNAL_64f439d9_4_k_cu_1806ed9e4cuda3std6ranges3__45__cpo4dataE
	.align		8
        /*00c8*/ 	.dword	_ZN34_INTERNAL_64f439d9_4_k_cu_1806ed9e4cuda3std6ranges3__45__cpo5cdataE
	.align		8
        /*00d0*/ 	.dword	_ZN34_INTERNAL_64f439d9_4_k_cu_1806ed9e4cuda3std6ranges3__45__cpo4sizeE
	.align		8
        /*00d8*/ 	.dword	_ZN34_INTERNAL_64f439d9_4_k_cu_1806ed9e4cuda3std6ranges3__45__cpo5ssizeE
	.align		8
        /*00e0*/ 	.dword	_ZN34_INTERNAL_64f439d9_4_k_cu_1806ed9e4cuda3std6ranges3__45__cpo8distanceE
	.align		8
        /*00e8*/ 	.dword	_ZN34_INTERNAL_64f439d9_4_k_cu_1806ed9e6thrust24THRUST_300001_SM_1000_NS8cuda_cub3parE
	.align		8
        /*00f0*/ 	.dword	_ZN34_INTERNAL_64f439d9_4_k_cu_1806ed9e6thrust24THRUST_300001_SM_1000_NS8cuda_cub10par_nosyncE
	.align		8
        /*00f8*/ 	.dword	_ZN34_INTERNAL_64f439d9_4_k_cu_1806ed9e6thrust24THRUST_300001_SM_1000_NS6system6detail10sequential3seqE
	.align		8
        /*0100*/ 	.dword	_ZN34_INTERNAL_64f439d9_4_k_cu_1806ed9e6thrust24THRUST_300001_SM_1000_NS6system3cpp3parE
	.align		8
        /*0108*/ 	.dword	_ZN34_INTERNAL_64f439d9_4_k_cu_1806ed9e6thrust24THRUST_300001_SM_1000_NS12placeholders2_1E
	.align		8
        /*0110*/ 	.dword	_ZN34_INTERNAL_64f439d9_4_k_cu_1806ed9e6thrust24THRUST_300001_SM_1000_NS12placeholders2_2E
	.align		8
        /*0118*/ 	.dword	_ZN34_INTERNAL_64f439d9_4_k_cu_1806ed9e6thrust24THRUST_300001_SM_1000_NS12placeholders2_3E
	.align		8
        /*0120*/ 	.dword	_ZN34_INTERNAL_64f439d9_4_k_cu_1806ed9e6thrust24THRUST_300001_SM_1000_NS12placeholders2_4E
	.align		8
        /*0128*/ 	.dword	_ZN34_INTERNAL_64f439d9_4_k_cu_1806ed9e6thrust24THRUST_300001_SM_1000_NS12placeholders2_5E
	.align		8
        /*0130*/ 	.dword	_ZN34_INTERNAL_64f439d9_4_k_cu_1806ed9e6thrust24THRUST_300001_SM_1000_NS12placeholders2_6E
	.align		8
        /*0138*/ 	.dword	_ZN34_INTERNAL_64f439d9_4_k_cu_1806ed9e6thrust24THRUST_300001_SM_1000_NS12placeholders2_7E
	.align		8
        /*0140*/ 	.dword	_ZN34_INTERNAL_64f439d9_4_k_cu_1806ed9e6thrust24THRUST_300001_SM_1000_NS12placeholders2_8E
	.align		8
        /*0148*/ 	.dword	_ZN34_INTERNAL_64f439d9_4_k_cu_1806ed9e6thrust24THRUST_300001_SM_1000_NS12placeholders2_9E
	.align		8
        /*0150*/ 	.dword	_ZN34_INTERNAL_64f439d9_4_k_cu_1806ed9e6thrust24THRUST_300001_SM_1000_NS12placeholders3_10E
	.align		8
        /*0158*/ 	.dword	_ZN34_INTERNAL_64f439d9_4_k_cu_1806ed9e6thrust24THRUST_300001_SM_1000_NS3seqE
	.align		8
        /*0160*/ 	.dword	_ZN34_INTERNAL_64f439d9_4_k_cu_1806ed9e6thrust24THRUST_300001_SM_1000_NS6deviceE


//--------------------- .text._ZN3cub18CUB_300001_SM_10006detail11EmptyKernelIvEEvv --------------------------
	.section	.text._ZN3cub18CUB_300001_SM_10006detail11EmptyKernelIvEEvv,"ax",@progbits
	.align	128
        .global         _ZN3cub18CUB_300001_SM_10006detail11EmptyKernelIvEEvv
        .type           _ZN3cub18CUB_300001_SM_10006detail11EmptyKernelIvEEvv,@function
        .size           _ZN3cub18CUB_300001_SM_10006detail11EmptyKernelIvEEvv,(.L_x_15 - _ZN3cub18CUB_300001_SM_10006detail11EmptyKernelIvEEvv)
        .other          _ZN3cub18CUB_300001_SM_10006detail11EmptyKernelIvEEvv,@"STO_CUDA_ENTRY STV_DEFAULT"
_ZN3cub18CUB_300001_SM_10006detail11EmptyKernelIvEEvv:
.text._ZN3cub18CUB_300001_SM_10006detail11EmptyKernelIvEEvv:
[----:B------:R-:W-:Y:S01]  /*0000*/  LDC R1, c[0x0][0x37c] ;  /* 0x0000df00ff017b82 */ /* 0x000fe20000000800 */
[----:B------:R-:W-:Y:S05]  /*0010*/  EXIT ;  /* 0x000000000000794d */ /* 0x000fea0003800000 */
.L_x_0:
[----:B------:R-:W-:-:S00]  /*0020*/  BRA `(.L_x_0) ;  /* 0xfffffffc00fc7947 */ /* 0x000fc0000383ffff */
[----:B------:R-:W-:-:S00]  /*0030*/  NOP ;  /* 0x0000000000007918 */ /* 0x000fc00000000000 */
        /* <DEDUP_REMOVED lines=12> */
.L_x_15:


//--------------------- .text._Z8mergeGPUPiiii    --------------------------
	.section	.text._Z8mergeGPUPiiii,"ax",@progbits
	.align	128
        .global         _Z8mergeGPUPiiii
        .type           _Z8mergeGPUPiiii,@function
        .size           _Z8mergeGPUPiiii,(.L_x_16 - _Z8mergeGPUPiiii)
        .other          _Z8mergeGPUPiiii,@"STO_CUDA_ENTRY STV_DEFAULT"
_Z8mergeGPUPiiii:
.text._Z8mergeGPUPiiii:
[----:B------:R-:W-:Y:S08]  /*0000*/  LDC R1, c[0x0][0x37c] ;  /* 0x0000df00ff017b82 */ /* 0x000ff00000000800 */
[----:B------:R-:W0:Y:S01]  /*0010*/  S2UR UR4, SR_CTAID.X ;  /* 0x00000000000479c3 */ /* 0x000e220000002500 */
[----:B------:R-:W1:Y:S01]  /*0020*/  LDCU UR11, c[0x0][0x360] ;  /* 0x00006c00ff0b77ac */ /* 0x000e620008000800 */
[----:B------:R-:W0:Y:S01]  /*0030*/  LDCU UR5, c[0x0][0x390] ;  /* 0x00007200ff0577ac */ /* 0x000e220008000800 */
[----:B------:R-:W2:Y:S01]  /*0040*/  LDCU UR6, c[0x0][0x388] ;  /* 0x00007100ff0677ac */ /* 0x000ea20008000800 */
[----:B-1----:R-:W-:-:S04]  /*0050*/  USHF.L.U32 UR10, UR11, 0x1, URZ ;  /* 0x000000010b0a7899 */ /* 0x002fc800080006ff */
[----:B0-----:R-:W-:Y:S02]  /*0060*/  UIMAD UR4, UR10, UR4, UR5 ;  /* 0x000000040a0472a4 */ /* 0x001fe4000f8e0205 */
[----:B--2---:R-:W-:Y:S02]  /*0070*/  UIADD3 UR5, UPT, UPT, UR6, 0x1, URZ ;  /* 0x0000000106057890 */ /* 0x004fe4000fffe0ff */
[----:B------:R-:W-:-:S04]  /*0080*/  UIADD3 UR6, UPT, UPT, UR10, UR4, URZ ;  /* 0x000000040a067290 */ /* 0x000fc8000fffe0ff */
[----:B------:R-:W-:-:S09]  /*0090*/  UISETP.GE.U32.AND UP0, UPT, UR6, UR5, UPT ;  /* 0x000000050600728c */ /* 0x000fd2000bf06070 */
[----:B------:R-:W-:Y:S05]  /*00a0*/  BRA.U UP0, `(.L_x_1) ;  /* 0x0000000500247547 */ /* 0x000fea000b800000 */
[----:B------:R-:W0:Y:S01]  /*00b0*/  S2R R10, SR_TID.X ;  /* 0x00000000000a7919 */ /* 0x000e220000002100 */
[----:B------:R-:W1:Y:S01]  /*00c0*/  S2UR UR8, SR_CgaCtaId ;  /* 0x00000000000879c3 */ /* 0x000e620000008800 */
[----:B------:R-:W2:Y:S01]  /*00d0*/  LDCU UR9, c[0x0][0x370] ;  /* 0x00006e00ff0977ac */ /* 0x000ea20008000800 */
[----:B------:R-:W-:Y:S01]  /*00e0*/  UMOV UR6, 0x400 ;  /* 0x0000040000067882 */ /* 0x000fe20000000000 */
[----:B------:R-:W3:Y:S01]  /*00f0*/  LDCU.64 UR12, c[0x0][0x358] ;  /* 0x00006b00ff0c77ac */ /* 0x000ee20008000a00 */
[----:B------:R-:W-:Y:S02]  /*0100*/  UIADD3 UR7, UPT, UPT, UR6, 0x800, URZ ;  /* 0x0000080006077890 */ /* 0x000fe4000fffe0ff */
[----:B-1----:R-:W-:Y:S02]  /*0110*/  ULEA UR6, UR8, UR6, 0x18 ;  /* 0x0000000608067291 */ /* 0x002fe4000f8ec0ff */
[----:B------:R-:W-:Y:S02]  /*0120*/  ULEA UR7, UR8, UR7, 0x18 ;  /* 0x0000000708077291 */ /* 0x000fe4000f8ec0ff */
[----:B--2---:R-:W-:-:S02]  /*0130*/  UIMAD UR8, UR10, UR9, URZ ;  /* 0x000000090a0872a4 */ /* 0x004fc4000f8e02ff */
[C---:B0-----:R-:W-:Y:S02]  /*0140*/  LEA R0, R10.reuse, UR6, 0x2 ;  /* 0x000000060a007c11 */ /* 0x041fe4000f8e10ff */
[----:B---3--:R-:W-:-:S08]  /*0150*/  LEA R2, R10, UR7, 0x2 ;  /* 0x000000070a027c11 */ /* 0x008fd0000f8e10ff */
.L_x_8:
[----:B012-4-:R-:W0:Y:S01]  /*0160*/  LDC.64 R6, c[0x0][0x380] ;  /* 0x0000e000ff067b82 */ /* 0x017e220000000a00 */
[----:B------:R-:W-:-:S04]  /*0170*/  VIADD R3, R10, UR4 ;  /* 0x000000040a037c36 */ /* 0x000fc80008000000 */
[----:B0-----:R-:W-:-:S06]  /*0180*/  IMAD.WIDE.U32 R4, R3, 0x4, R6 ;  /* 0x0000000403047825 */ /* 0x001fcc00078e0006 */
[----:B------:R-:W2:Y:S01]  /*0190*/  LDG.E R5, desc[UR12][R4.64] ;  /* 0x0000000c04057981 */ /* 0x000ea2000c1e1900 */
[----:B------:R-:W-:-:S04]  /*01a0*/  VIADD R3, R3, UR11 ;  /* 0x0000000b03037c36 */ /* 0x000fc80008000000 */
[----:B------:R-:W-:Y:S01]  /*01b0*/  IMAD.WIDE.U32 R6, R3, 0x4, R6 ;  /* 0x0000000403067825 */ /* 0x000fe200078e0006 */
[----:B--2---:R0:W-:Y:S01]  /*01c0*/  STS [R0], R5 ;  /* 0x0000000500007388 */ /* 0x0041e20000000800 */
[----:B------:R-:W-:Y:S06]  /*01d0*/  BAR.SYNC.DEFER_BLOCKING 0x0 ;  /* 0x0000000000007b1d */ /* 0x000fec0000010000 */
[----:B------:R-:W2:Y:S01]  /*01e0*/  LDG.E R7, desc[UR12][R6.64] ;  /* 0x0000000c06077981 */ /* 0x000ea2000c1e1900 */
[----:B------:R-:W-:Y:S01]  /*01f0*/  ISETP.NE.AND P0, PT, R10, RZ, PT ;  /* 0x000000ff0a00720c */ /* 0x000fe20003f05270 */
[----:B------:R-:W-:Y:S02]  /*0200*/  BSSY.RECONVERGENT B0, `(.L_x_2) ;  /* 0x000002f000007945 */ /* 0x000fe40003800200 */
[----:B--2---:R0:W-:Y:S01]  /*0210*/  STS [R2], R7 ;  /* 0x0000000702007388 */ /* 0x0041e20000000800 */
[----:B------:R-:W-:Y:S09]  /*0220*/  BAR.SYNC.DEFER_BLOCKING 0x0 ;  /* 0x0000000000007b1d */ /* 0x000ff20000010000 */
[----:B------:R-:W-:Y:S05]  /*0230*/  @P0 BRA `(.L_x_3) ;  /* 0x0000000000ac0947 */ /* 0x000fea0003800000 */
[----:B0-----:R-:W0:Y:S01]  /*0240*/  LDC.64 R4, c[0x0][0x380] ;  /* 0x0000e000ff047b82 */ /* 0x001e220000000a00 */
[----:B------:R-:W-:Y:S02]  /*0250*/  HFMA2 R8, -RZ, RZ, 0, 0 ;  /* 0x00000000ff087431 */ /* 0x000fe400000001ff */
[----:B------:R-:W-:Y:S01]  /*0260*/  IMAD.MOV.U32 R3, RZ, RZ, RZ ;  /* 0x000000ffff037224 */ /* 0x000fe200078e00ff */
[----:B------:R-:W1:Y:S01]  /*0270*/  LDCU UR9, c[0x0][0x38c] ;  /* 0x00007180ff0977ac */ /* 0x000e620008000800 */
[----:B------:R-:W-:-:S07]  /*0280*/  IMAD.U32 R9, RZ, RZ, UR4 ;  /* 0x00000004ff097e24 */ /* 0x000fce000f8e00ff */
.L_x_7:
[----:B-1----:R-:W-:-:S13]  /*0290*/  ISETP.NE.AND P0, PT, R3, UR9, PT ;  /* 0x0000000903007c0c */ /* 0x002fda000bf05270 */
[----:B--2-4-:R-:W-:Y:S05]  /*02a0*/  @P0 BRA `(.L_x_4) ;  /* 0x00000000001c0947 */ /* 0x014fea0003800000 */
[C---:B------:R-:W-:Y:S01]  /*02b0*/  LEA R11, R8.reuse, UR6, 0x2 ;  /* 0x00000006080b7c11 */ /* 0x040fe2000f8e10ff */
[----:B0-----:R-:W-:Y:S01]  /*02c0*/  IMAD.WIDE R6, R9, 0x4, R4 ;  /* 0x0000000409067825 */ /* 0x001fe200078e0204 */
[----:B------:R-:W0:Y:S03]  /*02d0*/  LDC R3, c[0x0][0x38c] ;  /* 0x0000e300ff037b82 */ /* 0x000e260000000800 */
[----:B------:R-:W-:Y:S01]  /*02e0*/  VIADD R8, R8, 0x1 ;  /* 0x0000000108087836 */ /* 0x000fe20000000000 */
[----:B------:R-:W1:Y:S04]  /*02f0*/  LDS R11, [R11] ;  /* 0x000000000b0b7984 */ /* 0x000e680000000800 */
[----:B-1----:R1:W-:Y:S01]  /*0300*/  STG.E desc[UR12][R6.64], R11 ;  /* 0x0000000b06007986 */ /* 0x0023e2000c10190c */
[----:B------:R-:W-:Y:S05]  /*0310*/  BRA `(.L_x_5) ;  /* 0x0000000000647947 */ /* 0x000fea0003800000 */
.L_x_4:
[----:B------:R-:W-:-:S13]  /*0320*/  ISETP.NE.AND P0, PT, R8, UR9, PT ;  /* 0x0000000908007c0c */ /* 0x000fda000bf05270 */
[----:B------:R-:W-:Y:S05]  /*0330*/  @P0 BRA `(.L_x_6) ;  /* 0x00000000001c0947 */ /* 0x000fea0003800000 */
[----:B------:R-:W-:Y:S01]  /*0340*/  LEA R11, R3, UR7, 0x2 ;  /* 0x00000007030b7c11 */ /* 0x000fe2000f8e10ff */
[----:B0-----:R-:W-:Y:S01]  /*0350*/  IMAD.WIDE R6, R9, 0x4, R4 ;  /* 0x0000000409067825 */ /* 0x001fe200078e0204 */
[----:B------:R-:W3:Y:S01]  /*0360*/  LDC R8, c[0x0][0x38c] ;  /* 0x0000e300ff087b82 */ /* 0x000ee20000000800 */
[----:B------:R-:W-:-:S03]  /*0370*/  IADD3 R3, PT, PT, R3, 0x1, RZ ;  /* 0x0000000103037810 */ /* 0x000fc60007ffe0ff */
[----:B------:R-:W0:Y:S04]  /*0380*/  LDS R11, [R11] ;  /* 0x000000000b0b7984 */ /* 0x000e280000000800 */
[----:B0-----:R4:W-:Y:S01]  /*0390*/  STG.E desc[UR12][R6.64], R11 ;  /* 0x0000000b06007986 */ /* 0x0019e2000c10190c */
[----:B------:R-:W-:Y:S05]  /*03a0*/  BRA `(.L_x_5) ;  /* 0x0000000000407947 */ /* 0x000fea0003800000 */
.L_x_6:
[----:B------:R-:W-:Y:S02]  /*03b0*/  LEA R11, R8, UR6, 0x2 ;  /* 0x00000006080b7c11 */ /* 0x000fe4000f8e10ff */
[----:B------:R-:W-:-:S04]  /*03c0*/  LEA R12, R3, UR7, 0x2 ;  /* 0x00000007030c7c11 */ /* 0x000fc8000f8e10ff */
[----:B------:R-:W-:Y:S04]  /*03d0*/  LDS R11, [R11] ;  /* 0x000000000b0b7984 */ /* 0x000fe80000000800 */
[----:B------:R-:W1:Y:S02]  /*03e0*/  LDS R12, [R12] ;  /* 0x000000000c0c7984 */ /* 0x000e640000000800 */
[----:B-1----:R-:W-:-:S13]  /*03f0*/  ISETP.GE.AND P0, PT, R11, R12, PT ;  /* 0x0000000c0b00720c */ /* 0x002fda0003f06270 */
[----:B------:R-:W1:Y:S01]  /*0400*/  @!P0 LDC.64 R6, c[0x0][0x380] ;  /* 0x0000e000ff068b82 */ /* 0x000e620000000a00 */
[----:B------:R-:W-:Y:S02]  /*0410*/  @!P0 VIADD R8, R8, 0x1 ;  /* 0x0000000108088836 */ /* 0x000fe40000000000 */
[----:B-1----:R-:W-:-:S05]  /*0420*/  @!P0 IMAD.WIDE R6, R9, 0x4, R6 ;  /* 0x0000000409068825 */ /* 0x002fca00078e0206 */
[----:B------:R1:W-:Y:S01]  /*0430*/  @!P0 STG.E desc[UR12][R6.64], R11 ;  /* 0x0000000b06008986 */ /* 0x0003e2000c10190c */
[----:B------:R-:W-:Y:S05]  /*0440*/  @!P0 BRA `(.L_x_5) ;  /* 0x0000000000188947 */ /* 0x000fea0003800000 */
[----:B------:R-:W-:Y:S01]  /*0450*/  ISETP.GT.AND P0, PT, R11, R12, PT ;  /* 0x0000000c0b00720c */ /* 0x000fe20003f04270 */
[----:B01----:R-:W-:-:S12]  /*0460*/  IMAD.WIDE R6, R9, 0x4, R4 ;  /* 0x0000000409067825 */ /* 0x003fd800078e0204 */
[----:B------:R2:W-:Y:S01]  /*0470*/  @P0 STG.E desc[UR12][R6.64], R12 ;  /* 0x0000000c06000986 */ /* 0x0005e2000c10190c */
[----:B------:R-:W-:Y:S01]  /*0480*/  @P0 VIADD R3, R3, 0x1 ;  /* 0x0000000103030836 */ /* 0x000fe20000000000 */
[----:B------:R-:W-:Y:S02]  /*0490*/  @!P0 IADD3 R8, PT, PT, R8, 0x1, RZ ;  /* 0x0000000108088810 */ /* 0x000fe40007ffe0ff */
[----:B------:R2:W-:Y:S05]  /*04a0*/  @!P0 STG.E desc[UR12][R6.64], R11 ;  /* 0x0000000b06008986 */ /* 0x0005ea000c10190c */
.L_x_5:
[----:B0-----:R-:W-:Y:S01]  /*04b0*/  ISETP.NE.AND P0, PT, R3, UR9, PT ;  /* 0x0000000903007c0c */ /* 0x001fe2000bf05270 */
[----:B------:R-:W-:-:S03]  /*04c0*/  VIADD R9, R9, 0x1 ;  /* 0x0000000109097836 */ /* 0x000fc60000000000 */
[----:B---3--:R-:W-:-:S13]  /*04d0*/  ISETP.NE.OR P0, PT, R8, UR9, P0 ;  /* 0x0000000908007c0c */ /* 0x008fda0008705670 */
[----:B------:R-:W-:Y:S05]  /*04e0*/  @P0 BRA `(.L_x_7) ;  /* 0xfffffffc00680947 */ /* 0x000fea000383ffff */
.L_x_3:
[----:B------:R-:W-:Y:S05]  /*04f0*/  BSYNC.RECONVERGENT B0 ;  /* 0x0000000000007941 */ /* 0x000fea0003800200 */
.L_x_2:
[----:B------:R-:W-:-:S04]  /*0500*/  UIADD3 UR4, UPT, UPT, UR8, UR4, URZ ;  /* 0x0000000408047290 */ /* 0x000fc8000fffe0ff */
[----:B------:R-:W-:-:S04]  /*0510*/  UIADD3 UR9, UPT, UPT, UR10, UR4, URZ ;  /* 0x000000040a097290 */ /* 0x000fc8000fffe0ff */
[----:B------:R-:W-:-:S09]  /*0520*/  UISETP.GE.U32.AND UP0, UPT, UR9, UR5, UPT ;  /* 0x000000050900728c */ /* 0x000fd2000bf06070 */
[----:B------:R-:W-:Y:S05]  /*0530*/  BRA.U !UP0, `(.L_x_8) ;  /* 0xfffffffd08087547 */ /* 0x000fea000b83ffff */
.L_x_1:
[----:B------:R-:W-:Y:S06]  /*0540*/  BAR.SYNC.DEFER_BLOCKING 0x0 ;  /* 0x0000000000007b1d */ /* 0x000fec0000010000 */
[----:B------:R-:W-:Y:S05]  /*0550*/  EXIT ;  /* 0x000000000000794d */ /* 0x000fea0003800000 */
.L_x_9:
        /* <DEDUP_REMOVED lines=10> */
.L_x_16:


//--------------------- .text._Z18oddEvenSortingStepPiiii --------------------------
	.section	.text._Z18oddEvenSortingStepPiiii,"ax",@progbits
	.align	128
        .global         _Z18oddEvenSortingStepPiiii
        .type           _Z18oddEvenSortingStepPiiii,@function
        .size           _Z18oddEvenSortingStepPiiii,(.L_x_17 - _Z18oddEvenSortingStepPiiii)
        .other          _Z18oddEvenSortingStepPiiii,@"STO_CUDA_ENTRY STV_DEFAULT"
_Z18oddEvenSortingStepPiiii:
.text._Z18oddEvenSortingStepPiiii:
[----:B------:R-:W-:Y:S01]  /*0000*/  LDC R1, c[0x0][0x37c] ;  /* 0x0000df00ff017b82 */ /* 0x000fe20000000800 */
[----:B------:R-:W0:Y:S01]  /*0010*/  S2R R0, SR_CTAID.X ;  /* 0x0000000000007919 */ /* 0x000e220000002500 */
[----:B------:R-:W0:Y:S01]  /*0020*/  LDCU UR5, c[0x0][0x360] ;  /* 0x00006c00ff0577ac */ /* 0x000e220008000800 */
[----:B------:R-:W0:Y:S01]  /*0030*/  S2R R3, SR_TID.X ;  /* 0x0000000000037919 */ /* 0x000e220000002100 */
[----:B------:R-:W1:Y:S01]  /*0040*/  LDCU UR4, c[0x0][0x390] ;  /* 0x00007200ff0477ac */ /* 0x000e620008000800 */
[----:B------:R-:W2:Y:S01]  /*0050*/  LDCU UR6, c[0x0][0x38c] ;  /* 0x00007180ff0677ac */ /* 0x000ea20008000800 */
[----:B0-----:R-:W-:-:S04]  /*0060*/  IMAD R0, R0, UR5, R3 ;  /* 0x0000000500007c24 */ /* 0x001fc8000f8e0203 */
[----:B-1----:R-:W-:-:S05]  /*0070*/  IMAD R0, R0, UR4, RZ ;  /* 0x0000000400007c24 */ /* 0x002fca000f8e02ff */
[----:B--2---:R-:W-:-:S13]  /*0080*/  ISETP.GE.AND P0, PT, R0, UR6, PT ;  /* 0x0000000600007c0c */ /* 0x004fda000bf06270 */
[----:B------:R-:W-:Y:S05]  /*0090*/  @P0 EXIT ;  /* 0x000000000000094d */ /* 0x000fea0003800000 */
[----:B------:R-:W0:Y:S01]  /*00a0*/  LDCU UR9, c[0x0][0x388] ;  /* 0x00007100ff0977ac */ /* 0x000e220008000800 */
[----:B------:R-:W1:Y:S01]  /*00b0*/  LDCU.64 UR10, c[0x0][0x380] ;  /* 0x00007000ff0a77ac */ /* 0x000e620008000a00 */
[----:B------:R-:W2:Y:S01]  /*00c0*/  LDCU UR6, c[0x0][0x370] ;  /* 0x00006e00ff0677ac */ /* 0x000ea20008000800 */
[----:B------:R-:W3:Y:S01]  /*00d0*/  LDCU.64 UR12, c[0x0][0x358] ;  /* 0x00006b00ff0c77ac */ /* 0x000ee20008000a00 */
[----:B0-----:R-:W-:Y:S02]  /*00e0*/  ULEA.HI UR4, UR9, UR9, URZ, 0x1 ;  /* 0x0000000909047291 */ /* 0x001fe4000f8f08ff */
[----:B-1----:R-:W-:Y:S02]  /*00f0*/  UIADD3 UR7, UP0, UPT, UR10, 0x4, URZ ;  /* 0x000000040a077890 */ /* 0x002fe4000ff1e0ff */
[----:B------:R-:W-:Y:S02]  /*0100*/  ULOP3.LUT UR4, UR4, 0xfffffffe, URZ, 0xc0, !UPT ;  /* 0xfffffffe04047892 */ /* 0x000fe4000f8ec0ff */
[----:B------:R-:W-:-:S02]  /*0110*/  UIADD3.X UR8, UPT, UPT, URZ, UR11, URZ, UP0, !UPT ;  /* 0x0000000bff087290 */ /* 0x000fc400087fe4ff */
[----:B--2---:R-:W-:Y:S02]  /*0120*/  UIMAD UR5, UR5, UR6, URZ ;  /* 0x00000006050572a4 */ /* 0x004fe4000f8e02ff */
[----:B---3--:R-:W-:-:S12]  /*0130*/  UIADD3 UR4, UPT, UPT, -UR4, UR9, URZ ;  /* 0x0000000904047290 */ /* 0x008fd8000fffe1ff */
.L_x_13:
[----:B------:R-:W0:Y:S01]  /*0140*/  LDC R5, c[0x0][0x390] ;  /* 0x0000e400ff057b82 */ /* 0x000e220000000800 */
[----:B------:R-:W0:Y:S01]  /*0150*/  LDCU UR6, c[0x0][0x38c] ;  /* 0x00007180ff0677ac */ /* 0x000e220008000800 */
[----:B------:R-:W-:Y:S01]  /*0160*/  VIADD R2, R0, UR4 ;  /* 0x0000000400027c36 */ /* 0x000fe20008000000 */
[----:B------:R-:W-:Y:S04]  /*0170*/  BSSY.RECONVERGENT B0, `(.L_x_10) ;  /* 0x0000014000007945 */ /* 0x000fe80003800200 */
[----:B------:R-:W-:Y:S02]  /*0180*/  IADD3 R3, PT, PT, R2, 0x1, RZ ;  /* 0x0000000102037810 */ /* 0x000fe40007ffe0ff */
[----:B0-----:R-:W-:Y:S01]  /*0190*/  VIADDMNMX R6, R0, R5, UR6, PT ;  /* 0x0000000600067e46 */ /* 0x001fe2000b800105 */
[----:B------:R-:W-:-:S03]  /*01a0*/  IMAD R0, R5, UR5, R0 ;  /* 0x0000000505007c24 */ /* 0x000fc6000f8e0200 */
[----:B------:R-:W-:Y:S02]  /*01b0*/  ISETP.GE.AND P1, PT, R3, R6, PT ;  /* 0x000000060300720c */ /* 0x000fe40003f26270 */
[----:B------:R-:W-:-:S11]  /*01c0*/  ISETP.GE.AND P0, PT, R0, UR6, PT ;  /* 0x0000000600007c0c */ /* 0x000fd6000bf06270 */
[----:B------:R-:W-:Y:S05]  /*01d0*/  @P1 BRA `(.L_x_11) ;  /* 0x0000000000341947 */ /* 0x000fea0003800000 */
[----:B------:R-:W-:-:S07]  /*01e0*/  IMAD.MOV.U32 R5, RZ, RZ, R2 ;  /* 0x000000ffff057224 */ /* 0x000fce00078e0002 */
.L_x_12:
[----:B------:R-:W-:Y:S01]  /*01f0*/  MOV R2, UR7 ;  /* 0x0000000700027c02 */ /* 0x000fe20008000f00 */
[----:B------:R-:W-:-:S04]  /*0200*/  IMAD.U32 R3, RZ, RZ, UR8 ;  /* 0x00000008ff037e24 */ /* 0x000fc8000f8e00ff */
[----:B------:R-:W-:-:S05]  /*0210*/  IMAD.WIDE R2, R5, 0x4, R2 ;  /* 0x0000000405027825 */ /* 0x000fca00078e0202 */
[----:B------:R-:W2:Y:S04]  /*0220*/  LDG.E R7, desc[UR12][R2.64+-0x4] ;  /* 0xfffffc0c02077981 */ /* 0x000ea8000c1e1900 */
[----:B------:R-:W2:Y:S01]  /*0230*/  LDG.E R8, desc[UR12][R2.64] ;  /* 0x0000000c02087981 */ /* 0x000ea2000c1e1900 */
[C---:B------:R-:W-:Y:S01]  /*0240*/  IADD3 R4, PT, PT, R5.reuse, 0x3, RZ ;  /* 0x0000000305047810 */ /* 0x040fe20007ffe0ff */
[----:B------:R-:W-:Y:S01]  /*0250*/  VIADD R5, R5, 0x2 ;  /* 0x0000000205057836 */ /* 0x000fe20000000000 */
[----:B--2---:R-:W-:-:S13]  /*0260*/  ISETP.GT.AND P1, PT, R7, R8, PT ;  /* 0x000000080700720c */ /* 0x004fda0003f24270 */
[----:B------:R0:W-:Y:S04]  /*0270*/  @P1 STG.E desc[UR12][R2.64+-0x4], R8 ;  /* 0xfffffc0802001986 */ /* 0x0001e8000c10190c */
[----:B------:R0:W-:Y:S01]  /*0280*/  @P1 STG.E desc[UR12][R2.64], R7 ;  /* 0x0000000702001986 */ /* 0x0001e2000c10190c */
[----:B------:R-:W-:-:S13]  /*0290*/  ISETP.GE.AND P1, PT, R4, R6, PT ;  /* 0x000000060400720c */ /* 0x000fda0003f26270 */
[----:B0-----:R-:W-:Y:S05]  /*02a0*/  @!P1 BRA `(.L_x_12) ;  /* 0xfffffffc00d09947 */ /* 0x001fea000383ffff */
.L_x_11:
[----:B------:R-:W-:Y:S05]  /*02b0*/  BSYNC.RECONVERGENT B0 ;  /* 0x0000000000007941 */ /* 0x000fea0003800200 */
.L_x_10:
[----:B------:R-:W-:Y:S05]  /*02c0*/  @!P0 BRA `(.L_x_13) ;  /* 0xfffffffc009c8947 */ /* 0x000fea000383ffff */
[----:B------:R-:W-:Y:S05]  /*02d0*/  EXIT ;  /* 0x000000000000794d */ /* 0x000fea0003800000 */
.L_x_14:
        /* <DEDUP_REMOVED lines=10> */
.L_x_17:


//--------------------- .nv.shared.reserved.0     --------------------------
	.section	.nv.shared.reserved.0,"aw",@nobits
	.weak		__nv_reservedSMEM_offset_0_alias
	.size		__nv_reservedSMEM_offset_0_alias, 0, 64
	.other		__nv_reservedSMEM_offset_0_alias,@"STO_CUDA_RESERVED_SHARED STV_DEFAULT"
__nv_reservedSMEM_offset_0_alias:
	.zero		0
	.zero		64


//--------------------- .nv.global                --------------------------
	.section	.nv.global,"aw",@nobits
.nv.global:
	.type		_ZN34_INTERNAL_64f439d9_4_k_cu_1806ed9e6thrust24THRUST_300001_SM_1000_NS12placeholders2_8E,@object
	.size		_ZN34_INTERNAL_64f439d9_4_k_cu_1806ed9e6thrust24THRUST_300001_SM_1000_NS12placeholders2_8E,(_ZN34_INTERNAL_64f439d9_4_k_cu_1806ed9e4cuda3std3__436_GLOBAL__N__64f439d9_4_k_cu_1806ed9e6ignoreE - _ZN34_INTERNAL_64f439d9_4_k_cu_1806ed9e6thrust24THRUST_300001_SM_1000_NS12placeholders2_8E)
_ZN34_INTERNAL_64f439d9_4_k_cu_1806ed9e6thrust24THRUST_300001_SM_1000_NS12placeholders2_8E:
	.zero		1
	.type		_ZN34_INTERNAL_64f439d9_4_k_cu_1806ed9e4cuda3std3__436_GLOBAL__N__64f439d9_4_k_cu_1806ed9e6ignoreE,@object
	.size		_ZN34_INTERNAL_64f439d9_4_k_cu_1806ed9e4cuda3std3__436_GLOBAL__N__64f439d9_4_k_cu_1806ed9e6ignoreE,(_ZN34_INTERNAL_64f439d9_4_k_cu_1806ed9e4cuda3std6ranges3__45__cpo4dataE - _ZN34_INTERNAL_64f439d9_4_k_cu_1806ed9e4cuda3std3__436_GLOBAL__N__64f439d9_4_k_cu_1806ed9e6ignoreE)
_ZN34_INTERNAL_64f439d9_4_k_cu_1806ed9e4cuda3std3__436_GLOBAL__N__64f439d9_4_k_cu_1806ed9e6ignoreE:
	.zero		1
	.type		_ZN34_INTERNAL_64f439d9_4_k_cu_1806ed9e4cuda3std6ranges3__45__cpo4dataE,@object
	.size		_ZN34_INTERNAL_64f439d9_4_k_cu_1806ed9e4cuda3std6ranges3__45__cpo4dataE,(_ZN34_INTERNAL_64f439d9_4_k_cu_1806ed9e6thrust24THRUST_300001_SM_1000_NS6system3cpp3parE - _ZN34_INTERNAL_64f439d9_4_k_cu_1806ed9e4cuda3std6ranges3__45__cpo4dataE)
_ZN34_INTERNAL_64f439d9_4_k_cu_1806ed9e4cuda3std6ranges3__45__cpo4dataE:
	.zero		1
	.type		_ZN34_INTERNAL_64f439d9_4_k_cu_1806ed9e6thrust24THRUST_300001_SM_1000_NS6system3cpp3parE,@object
	.size		_ZN34_INTERNAL_64f439d9_4_k_cu_1806ed9e6thrust24THRUST_300001_SM_1000_NS6system3cpp3parE,(_ZN34_INTERNAL_64f439d9_4_k_cu_1806ed9e4cuda3std3__45__cpo5beginE - _ZN34_INTERNAL_64f439d9_4_k_cu_1806ed9e6thrust24THRUST_300001_SM_1000_NS6system3cpp3parE)
_ZN34_INTERNAL_64f439d9_4_k_cu_1806ed9e6thrust24THRUST_300001_SM_1000_NS6system3cpp3parE:
	.zero		1
	.type		_ZN34_INTERNAL_64f439d9_4_k_cu_1806ed9e4cuda3std3__45__cpo5beginE,@object
	.size		_ZN34_INTERNAL_64f439d9_4_k_cu_1806ed9e4cuda3std3__45__cpo5beginE,(_ZN34_INTERNAL_64f439d9_4_k_cu_1806ed9e4cuda3std6ranges3__45__cpo5beginE - _ZN34_INTERNAL_64f439d9_4_k_cu_1806ed9e4cuda3std3__45__cpo5beginE)
_ZN34_INTERNAL_64f439d9_4_k_cu_1806ed9e4cuda3std3__45__cpo5beginE:
	.zero		1
	.type		_ZN34_INTERNAL_64f439d9_4_k_cu_1806ed9e4cuda3std6ranges3__45__cpo5beginE,@object
	.size		_ZN34_INTERNAL_64f439d9_4_k_cu_1806ed9e4cuda3std6ranges3__45__cpo5beginE,(_ZN34_INTERNAL_64f439d9_4_k_cu_1806ed9e6thrust24THRUST_300001_SM_1000_NS6deviceE - _ZN34_INTERNAL_64f439d9_4_k_cu_1806ed9e4cuda3std6ranges3__45__cpo5beginE)
_ZN34_INTERNAL_64f439d9_4_k_cu_1806ed9e4cuda3std6ranges3__45__cpo5beginE:
	.zero		1
	.type		_ZN34_INTERNAL_64f439d9_4_k_cu_1806ed9e6thrust24THRUST_300001_SM_1000_NS6deviceE,@object
	.size		_ZN34_INTERNAL_64f439d9_4_k_cu_1806ed9e6thrust24THRUST_300001_SM_1000_NS6deviceE,(_ZN34_INTERNAL_64f439d9_4_k_cu_1806ed9e4cuda3std3__47nulloptE - _ZN34_INTERNAL_64f439d9_4_k_cu_1806ed9e6thrust24THRUST_300001_SM_1000_NS6deviceE)
_ZN34_INTERNAL_64f439d9_4_k_cu_1806ed9e6thrust24THRUST_300001_SM_1000_NS6deviceE:
	.zero		1
	.type		_ZN34_INTERNAL_64f439d9_4_k_cu_1806ed9e4cuda3std3__47nulloptE,@object
	.size		_ZN34_INTERNAL_64f439d9_4_k_cu_1806ed9e4cuda3std3__47nulloptE,(_ZN34_INTERNAL_64f439d9_4_k_cu_1806ed9e4cuda3std6ranges3__45__cpo8distanceE - _ZN34_INTERNAL_64f439d9_4_k_cu_1806ed9e4cuda3std3__47nulloptE)
_ZN34_INTERNAL_64f439d9_4_k_cu_1806ed9e4cuda3std3__47nulloptE:
	.zero		1
	.type		_ZN34_INTERNAL_64f439d9_4_k_cu_1806ed9e4cuda3std6ranges3__45__cpo8distanceE,@object
	.size		_ZN34_INTERNAL_64f439d9_4_k_cu_1806ed9e4cuda3std6ranges3__45__cpo8distanceE,(_ZN34_INTERNAL_64f439d9_4_k_cu_1806ed9e6thrust24THRUST_300001_SM_1000_NS12placeholders2_4E - _ZN34_INTERNAL_64f439d9_4_k_cu_1806ed9e4cuda3std6ranges3__45__cpo8distanceE)
_ZN34_INTERNAL_64f439d9_4_k_cu_1806ed9e4cuda3std6ranges3__45__cpo8distanceE:
	.zero		1
	.type		_ZN34_INTERNAL_64f439d9_4_k_cu_1806ed9e6thrust24THRUST_300001_SM_1000_NS12placeholders2_4E,@object
	.size		_ZN34_INTERNAL_64f439d9_4_k_cu_1806ed9e6thrust24THRUST_300001_SM_1000_NS12placeholders2_4E,(_ZN34_INTERNAL_64f439d9_4_k_cu_1806ed9e4cuda3std3__45__cpo6rbeginE - _ZN34_INTERNAL_64f439d9_4_k_cu_1806ed9e6thrust24THRUST_300001_SM_1000_NS12placeholders2_4E)
_ZN34_INTERNAL_64f439d9_4_k_cu_1806ed9e6thrust24THRUST_300001_SM_1000_NS12placeholders2_4E:
	.zero		1
	.type		_ZN34_INTERNAL_64f439d9_4_k_cu_1806ed9e4cuda3std3__45__cpo6rbeginE,@object
	.size		_ZN34_INTERNAL_64f439d9_4_k_cu_1806ed9e4cuda3std3__45__cpo6rbeginE,(_ZN34_INTERNAL_64f439d9_4_k_cu_1806ed9e4cuda3std6ranges3__45__cpo7advanceE - _ZN34_INTERNAL_64f439d9_4_k_cu_1806ed9e4cuda3std3__45__cpo6rbeginE)
_ZN34_INTERNAL_64f439d9_4_k_cu_1806ed9e4cuda3std3__45__cpo6rbeginE:
	.zero		1
	.type		_ZN34_INTERNAL_64f439d9_4_k_cu_1806ed9e4cuda3std6ranges3__45__cpo7advanceE,@object
	.size		_ZN34_INTERNAL_64f439d9_4_k_cu_1806ed9e4cuda3std6ranges3__45__cpo7advanceE,(_ZN34_INTERNAL_64f439d9_4_k_cu_1806ed9e6thrust24THRUST_300001_SM_1000_NS12placeholders3_10E - _ZN34_INTERNAL_64f439d9_4_k_cu_1806ed9e4cuda3std6ranges3__45__cpo7advanceE)
_ZN34_INTERNAL_64f439d9_4_k_cu_1806ed9e4cuda3std6ranges3__45__cpo7advanceE:
	.zero		1
	.type		_ZN34_INTERNAL_64f439d9_4_k_cu_1806ed9e6thrust24THRUST_300001_SM_1000_NS12placeholders3_10E,@object
	.size		_ZN34_INTERNAL_64f439d9_4_k_cu_1806ed9e6thrust24THRUST_300001_SM_1000_NS12placeholders3_10E,(_ZN34_INTERNAL_64f439d9_4_k_cu_1806ed9e4cuda3std3__48in_placeE - _ZN34_INTERNAL_64f439d9_4_k_cu_1806ed9e6thrust24THRUST_300001_SM_1000_NS12placeholders3_10E)
_ZN34_INTERNAL_64f439d9_4_k_cu_1806ed9e6thrust24THRUST_300001_SM_1000_NS12placeholders3_10E:
	.zero		1
	.type		_ZN34_INTERNAL_64f439d9_4_k_cu_1806ed9e4cuda3std3__48in_placeE,@object
	.size		_ZN34_INTERNAL_64f439d9_4_k_cu_1806ed9e4cuda3std3__48in_placeE,(_ZN34_INTERNAL_64f439d9_4_k_cu_1806ed9e4cuda3std6ranges3__45__cpo4sizeE - _ZN34_INTERNAL_64f439d9_4_k_cu_1806ed9e4cuda3std3__48in_placeE)
_ZN34_INTERNAL_64f439d9_4_k_cu_1806ed9e4cuda3std3__48in_placeE:
	.zero		1
	.type		_ZN34_INTERNAL_64f439d9_4_k_cu_1806ed9e4cuda3std6ranges3__45__cpo4sizeE,@object
	.size		_ZN34_INTERNAL_64f439d9_4_k_cu_1806ed9e4cuda3std6ranges3__45__cpo4sizeE,(_ZN34_INTERNAL_64f439d9_4_k_cu_1806ed9e6thrust24THRUST_300001_SM_1000_NS12placeholders2_2E - _ZN34_INTERNAL_64f439d9_4_k_cu_1806ed9e4cuda3std6ranges3__45__cpo4sizeE)
_ZN34_INTERNAL_64f439d9_4_k_cu_1806ed9e4cuda3std6ranges3__45__cpo4sizeE:
	.zero		1
	.type		_ZN34_INTERNAL_64f439d9_4_k_cu_1806ed9e6thrust24THRUST_300001_SM_1000_NS12placeholders2_2E,@object
	.size		_ZN34_INTERNAL_64f439d9_4_k_cu_1806ed9e6thrust24THRUST_300001_SM_1000_NS12placeholders2_2E,(_ZN34_INTERNAL_64f439d9_4_k_cu_1806ed9e4cuda3std3__45__cpo6cbeginE - _ZN34_INTERNAL_64f439d9_4_k_cu_1806ed9e6thrust24THRUST_300001_SM_1000_NS12placeholders2_2E)
_ZN34_INTERNAL_64f439d9_4_k_cu_1806ed9e6thrust24THRUST_300001_SM_1000_NS12placeholders2_2E:
	.zero		1
	.type		_ZN34_INTERNAL_64f439d9_4_k_cu_1806ed9e4cuda3std3__45__cpo6cbeginE,@object
	.size		_ZN34_INTERNAL_64f439d9_4_k_cu_1806ed9e4cuda3std3__45__cpo6cbeginE,(_ZN34_INTERNAL_64f439d9_4_k_cu_1806ed9e4cuda3std6ranges3__45__cpo6cbeginE - _ZN34_INTERNAL_64f439d9_4_k_cu_1806ed9e4cuda3std3__45__cpo6cbeginE)
_ZN34_INTERNAL_64f439d9_4_k_cu_1806ed9e4cuda3std3__45__cpo6cbeginE:
	.zero		1
	.type		_ZN34_INTERNAL_64f439d9_4_k_cu_1806ed9e4cuda3std6ranges3__45__cpo6cbeginE,@object
	.size		_ZN34_INTERNAL_64f439d9_4_k_cu_1806ed9e4cuda3std6ranges3__45__cpo6cbeginE,(_ZN34_INTERNAL_64f439d9_4_k_cu_1806ed9e6thrust24THRUST_300001_SM_1000_NS12placeholders2_6E - _ZN34_INTERNAL_64f439d9_4_k_cu_1806ed9e4cuda3std6ranges3__45__cpo6cbeginE)
_ZN34_INTERNAL_64f439d9_4_k_cu_1806ed9e4cuda3std6ranges3__45__cpo6cbeginE:
	.zero		1
	.type		_ZN34_INTERNAL_64f439d9_4_k_cu_1806ed9e6thrust24THRUST_300001_SM_1000_NS12placeholders2_6E,@object
	.size		_ZN34_INTERNAL_64f439d9_4_k_cu_1806ed9e6thrust24THRUST_300001_SM_1000_NS12placeholders2_6E,(_ZN34_INTERNAL_64f439d9_4_k_cu_1806ed9e4cuda3std3__45__cpo7crbeginE - _ZN34_INTERNAL_64f439d9_4_k_cu_1806ed9e6thrust24THRUST_300001_SM_1000_NS12placeholders2_6E)
_ZN34_INTERNAL_64f439d9_4_k_cu_1806ed9e6thrust24THRUST_300001_SM_1000_NS12placeholders2_6E:
	.zero		1
	.type		_ZN34_INTERNAL_64f439d9_4_k_cu_1806ed9e4cuda3std3__45__cpo7crbeginE,@object
	.size		_ZN34_INTERNAL_64f439d9_4_k_cu_1806ed9e4cuda3std3__45__cpo7crbeginE,(_ZN34_INTERNAL_64f439d9_4_k_cu_1806ed9e4cuda3std6ranges3__45__cpo4nextE - _ZN34_INTERNAL_64f439d9_4_k_cu_1806ed9e4cuda3std3__45__cpo7crbeginE)
_ZN34_INTERNAL_64f439d9_4_k_cu_1806ed9e4cuda3std3__45__cpo7crbeginE:
	.zero		1
	.type		_ZN34_INTERNAL_64f439d9_4_k_cu_1806ed9e4cuda3std6ranges3__45__cpo4nextE,@object
	.size		_ZN34_INTERNAL_64f439d9_4_k_cu_1806ed9e4cuda3std6ranges3__45__cpo4nextE,(_ZN34_INTERNAL_64f439d9_4_k_cu_1806ed9e4cuda3std6ranges3__45__cpo4swapE - _ZN34_INTERNAL_64f439d9_4_k_cu_1806ed9e4cuda3std6ranges3__45__cpo4nextE)
_ZN34_INTERNAL_64f439d9_4_k_cu_1806ed9e4cuda3std6ranges3__45__cpo4nextE:
	.zero		1
	.type		_ZN34_INTERNAL_64f439d9_4_k_cu_1806ed9e4cuda3std6ranges3__45__cpo4swapE,@object
	.size		_ZN34_INTERNAL_64f439d9_4_k_cu_1806ed9e4cuda3std6ranges3__45__cpo4swapE,(_ZN34_INTERNAL_64f439d9_4_k_cu_1806ed9e6thrust24THRUST_300001_SM_1000_NS8cuda_cub10par_nosyncE - _ZN34_INTERNAL_64f439d9_4_k_cu_1806ed9e4cuda3std6ranges3__45__cpo4swapE)
_ZN34_INTERNAL_64f439d9_4_k_cu_1806ed9e4cuda3std6ranges3__45__cpo4swapE:
	.zero		1
	.type		_ZN34_INTERNAL_64f439d9_4_k_cu_1806ed9e6thrust24THRUST_300001_SM_1000_NS8cuda_cub10par_nosyncE,@object
	.size		_ZN34_INTERNAL_64f439d9_4_k_cu_1806ed9e6thrust24THRUST_300001_SM_1000_NS8cuda_cub10par_nosyncE,(_ZN34_INTERNAL_64f439d9_4_k_cu_1806ed9e6thrust24THRUST_300001_SM_1000_NS3seqE - _ZN34_INTERNAL_64f439d9_4_k_cu_1806ed9e6thrust24THRUST_300001_SM_1000_NS8cuda_cub10par_nosyncE)
_ZN34_INTERNAL_64f439d9_4_k_cu_1806ed9e6thrust24THRUST_300001_SM_1000_NS8cuda_cub10par_nosyncE:
	.zero		1
	.type		_ZN34_INTERNAL_64f439d9_4_k_cu_1806ed9e6thrust24THRUST_300001_SM_1000_NS3seqE,@object
	.size		_ZN34_INTERNAL_64f439d9_4_k_cu_1806ed9e6thrust24THRUST_300001_SM_1000_NS3seqE,(_ZN34_INTERNAL_64f439d9_4_k_cu_1806ed9e4cuda3std3__420unreachable_sentinelE - _ZN34_INTERNAL_64f439d9_4_k_cu_1806ed9e6thrust24THRUST_300001_SM_1000_NS3seqE)
_ZN34_INTERNAL_64f439d9_4_k_cu_1806ed9e6thrust24THRUST_300001_SM_1000_NS3seqE:
	.zero		1
	.type		_ZN34_INTERNAL_64f439d9_4_k_cu_1806ed9e4cuda3std3__420unreachable_sentinelE,@object
	.size		_ZN34_INTERNAL_64f439d9_4_k_cu_1806ed9e4cuda3std3__420unreachable_sentinelE,(_ZN34_INTERNAL_64f439d9_4_k_cu_1806ed9e4cuda3std6ranges3__45__cpo5ssizeE - _ZN34_INTERNAL_64f439d9_4_k_cu_1806ed9e4cuda3std3__420unreachable_sentinelE)
_ZN34_INTERNAL_64f439d9_4_k_cu_1806ed9e4cuda3std3__420unreachable_sentinelE:
	.zero		1
	.type		_ZN34_INTERNAL_64f439d9_4_k_cu_1806ed9e4cuda3std6ranges3__45__cpo5ssizeE,@object
	.size		_ZN34_INTERNAL_64f439d9_4_k_cu_1806ed9e4cuda3std6ranges3__45__cpo5ssizeE,(_ZN34_INTERNAL_64f439d9_4_k_cu_1806ed9e6thrust24THRUST_300001_SM_1000_NS12placeholders2_3E - _ZN34_INTERNAL_64f439d9_4_k_cu_1806ed9e4cuda3std6ranges3__45__cpo5ssizeE)
_ZN34_INTERNAL_64f439d9_4_k_cu_1806ed9e4cuda3std6ranges3__45__cpo5ssizeE:
	.zero		1
	.type		_ZN34_INTERNAL_64f439d9_4_k_cu_1806ed9e6thrust24THRUST_300001_SM_1000_NS12placeholders2_3E,@object
	.size		_ZN34_INTERNAL_64f439d9_4_k_cu_1806ed9e6thrust24THRUST_300001_SM_1000_NS12placeholders2_3E,(_ZN34_INTERNAL_64f439d9_4_k_cu_1806ed9e4cuda3std3__45__cpo4cendE - _ZN34_INTERNAL_64f439d9_4_k_cu_1806ed9e6thrust24THRUST_300001_SM_1000_NS12placeholders2_3E)
_ZN34_INTERNAL_64f439d9_4_k_cu_1806ed9e6thrust24THRUST_300001_SM_1000_NS12placeholders2_3E:
	.zero		1
	.type		_ZN34_INTERNAL_64f439d9_4_k_cu_1806ed9e4cuda3std3__45__cpo4cendE,@object
	.size		_ZN34_INTERNAL_64f439d9_4_k_cu_1806ed9e4cuda3std3__45__cpo4cendE,(_ZN34_INTERNAL_64f439d9_4_k_cu_1806ed9e4cuda3std6ranges3__45__cpo4cendE - _ZN34_INTERNAL_64f439d9_4_k_cu_1806ed9e4cuda3std3__45__cpo4cendE)
_ZN34_INTERNAL_64f439d9_4_k_cu_1806ed9e4cuda3std3__45__cpo4cendE:
	.zero		1
	.type		_ZN34_INTERNAL_64f439d9_4_k_cu_1806ed9e4cuda3std6ranges3__45__cpo4cendE,@object
	.size		_ZN34_INTERNAL_64f439d9_4_k_cu_1806ed9e4cuda3std6ranges3__45__cpo4cendE,(_ZN34_INTERNAL_64f439d9_4_k_cu_1806ed9e6thrust24THRUST_300001_SM_1000_NS12placeholders2_7E - _ZN34_INTERNAL_64f439d9_4_k_cu_1806ed9e4cuda3std6ranges3__45__cpo4cendE)
_ZN34_INTERNAL_64f439d9_4_k_cu_1806ed9e4cuda3std6ranges3__45__cpo4cendE:
	.zero		1
	.type		_ZN34_INTERNAL_64f439d9_4_k_cu_1806ed9e6thrust24THRUST_300001_SM_1000_NS12placeholders2_7E,@object
	.size		_ZN34_INTERNAL_64f439d9_4_k_cu_1806ed9e6thrust24THRUST_300001_SM_1000_NS12placeholders2_7E,(_ZN34_INTERNAL_64f439d9_4_k_cu_1806ed9e4cuda3std3__45__cpo5crendE - _ZN34_INTERNAL_64f439d9_4_k_cu_1806ed9e6thrust24THRUST_300001_SM_1000_NS12placeholders2_7E)
_ZN34_INTERNAL_64f439d9_4_k_cu_1806ed9e6thrust24THRUST_300001_SM_1000_NS12placeholders2_7E:
	.zero		1
	.type		_ZN34_INTERNAL_64f439d9_4_k_cu_1806ed9e4cuda3std3__45__cpo5crendE,@object
	.size		_ZN34_INTERNAL_64f439d9_4_k_cu_1806ed9e4cuda3std3__45__cpo5crendE,(_ZN34_INTERNAL_64f439d9_4_k_cu_1806ed9e4cuda3std6ranges3__45__cpo4prevE - _ZN34_INTERNAL_64f439d9_4_k_cu_1806ed9e4cuda3std3__45__cpo5crendE)
_ZN34_INTERNAL_64f439d9_4_k_cu_1806ed9e4cuda3std3__45__cpo5crendE:
	.zero		1
	.type		_ZN34_INTERNAL_64f439d9_4_k_cu_1806ed9e4cuda3std6ranges3__45__cpo4prevE,@object
	.size		_ZN34_INTERNAL_64f439d9_4_k_cu_1806ed9e4cuda3std6ranges3__45__cpo4prevE,(_ZN34_INTERNAL_64f439d9_4_k_cu_1806ed9e4cuda3std6ranges3__45__cpo9iter_moveE - _ZN34_INTERNAL_64f439d9_4_k_cu_1806ed9e4cuda3std6ranges3__45__cpo4prevE)
_ZN34_INTERNAL_64f439d9_4_k_cu_1806ed9e4cuda3std6ranges3__45__cpo4prevE:
	.zero		1
	.type		_ZN34_INTERNAL_64f439d9_4_k_cu_1806ed9e4cuda3std6ranges3__45__cpo9iter_moveE,@object
	.size		_ZN34_INTERNAL_64f439d9_4_k_cu_1806ed9e4cuda3std6ranges3__45__cpo9iter_moveE,(_ZN34_INTERNAL_64f439d9_4_k_cu_1806ed9e6thrust24THRUST_300001_SM_1000_NS6system6detail10sequential3seqE - _ZN34_INTERNAL_64f439d9_4_k_cu_1806ed9e4cuda3std6ranges3__45__cpo9iter_moveE)
_ZN34_INTERNAL_64f439d9_4_k_cu_1806ed9e4cuda3std6ranges3__45__cpo9iter_moveE:
	.zero		1
	.type		_ZN34_INTERNAL_64f439d9_4_k_cu_1806ed9e6thrust24THRUST_300001_SM_1000_NS6system6detail10sequential3seqE,@object
	.size		_ZN34_INTERNAL_64f439d9_4_k_cu_1806ed9e6thrust24THRUST_300001_SM_1000_NS6system6detail10sequential3seqE,(_ZN34_INTERNAL_64f439d9_4_k_cu_1806ed9e6thrust24THRUST_300001_SM_1000_NS12placeholders2_9E - _ZN34_INTERNAL_64f439d9_4_k_cu_1806ed9e6thrust24THRUST_300001_SM_1000_NS6system6detail10sequential3seqE)
_ZN34_INTERNAL_64f439d9_4_k_cu_1806ed9e6thrust24THRUST_300001_SM_1000_NS6system6detail10sequential3seqE:
	.zero		1
	.type		_ZN34_INTERNAL_64f439d9_4_k_cu_1806ed9e6thrust24THRUST_300001_SM_1000_NS12placeholders2_9E,@object
	.size		_ZN34_INTERNAL_64f439d9_4_k_cu_1806ed9e6thrust24THRUST_300001_SM_1000_NS12placeholders2_9E,(_ZN34_INTERNAL_64f439d9_4_k_cu_1806ed9e4cuda3std3__419piecewise_constructE - _ZN34_INTERNAL_64f439d9_4_k_cu_1806ed9e6thrust24THRUST_300001_SM_1000_NS12placeholders2_9E)
_ZN34_INTERNAL_64f439d9_4_k_cu_1806ed9e6thrust24THRUST_300001_SM_1000_NS12placeholders2_9E:
	.zero		1
	.type		_ZN34_INTERNAL_64f439d9_4_k_cu_1806ed9e4cuda3std3__419piecewise_constructE,@object
	.size		_ZN34_INTERNAL_64f439d9_4_k_cu_1806ed9e4cuda3std3__419piecewise_constructE,(_ZN34_INTERNAL_64f439d9_4_k_cu_1806ed9e4cuda3std6ranges3__45__cpo5cdataE - _ZN34_INTERNAL_64f439d9_4_k_cu_1806ed9e4cuda3std3__419piecewise_constructE)
_ZN34_INTERNAL_64f439d9_4_k_cu_1806ed9e4cuda3std3__419piecewise_constructE:
	.zero		1
	.type		_ZN34_INTERNAL_64f439d9_4_k_cu_1806ed9e4cuda3std6ranges3__45__cpo5cdataE,@object
	.size		_ZN34_INTERNAL_64f439d9_4_k_cu_1806ed9e4cuda3std6ranges3__45__cpo5cdataE,(_ZN34_INTERNAL_64f439d9_4_k_cu_1806ed9e6thrust24THRUST_300001_SM_1000_NS12placeholders2_1E - _ZN34_INTERNAL_64f439d9_4_k_cu_1806ed9e4cuda3std6ranges3__45__cpo5cdataE)
_ZN34_INTERNAL_64f439d9_4_k_cu_1806ed9e4cuda3std6ranges3__45__cpo5cdataE:
	.zero		1
	.type		_ZN34_INTERNAL_64f439d9_4_k_cu_1806ed9e6thrust24THRUST_300001_SM_1000_NS12placeholders2_1E,@object
	.size		_ZN34_INTERNAL_64f439d9_4_k_cu_1806ed9e6thrust24THRUST_300001_SM_1000_NS12placeholders2_1E,(_ZN34_INTERNAL_64f439d9_4_k_cu_1806ed9e4cuda3std3__45__cpo3endE - _ZN34_INTERNAL_64f439d9_4_k_cu_1806ed9e6thrust24THRUST_300001_SM_1000_NS12placeholders2_1E)
_ZN34_INTERNAL_64f439d9_4_k_cu_1806ed9e6thrust24THRUST_300001_SM_1000_NS12placeholders2_1E:
	.zero		1
	.type		_ZN34_INTERNAL_64f439d9_4_k_cu_1806ed9e4cuda3std3__45__cpo3endE,@object
	.size		_ZN34_INTERNAL_64f439d9_4_k_cu_1806ed9e4cuda3std3__45__cpo3endE,(_ZN34_INTERNAL_64f439d9_4_k_cu_1806ed9e4cuda3std6ranges3__45__cpo3endE - _ZN34_INTERNAL_64f439d9_4_k_cu_1806ed9e4cuda3std3__45__cpo3endE)
_ZN34_INTERNAL_64f439d9_4_k_cu_1806ed9e4cuda3std3__45__cpo3endE:
	.zero		1
	.type		_ZN34_INTERNAL_64f439d9_4_k_cu_1806ed9e4cuda3std6ranges3__45__cpo3endE,@object
	.size		_ZN34_INTERNAL_64f439d9_4_k_cu_1806ed9e4cuda3std6ranges3__45__cpo3endE,(_ZN34_INTERNAL_64f439d9_4_k_cu_1806ed9e6thrust24THRUST_300001_SM_1000_NS12placeholders2_5E - _ZN34_INTERNAL_64f439d9_4_k_cu_1806ed9e4cuda3std6ranges3__45__cpo3endE)
_ZN34_INTERNAL_64f439d9_4_k_cu_1806ed9e4cuda3std6ranges3__45__cpo3endE:
	.zero		1
	.type		_ZN34_INTERNAL_64f439d9_4_k_cu_1806ed9e6thrust24THRUST_300001_SM_1000_NS12placeholders2_5E,@object
	.size		_ZN34_INTERNAL_64f439d9_4_k_cu_1806ed9e6thrust24THRUST_300001_SM_1000_NS12placeholders2_5E,(_ZN34_INTERNAL_64f439d9_4_k_cu_1806ed9e4cuda3std3__45__cpo4rendE - _ZN34_INTERNAL_64f439d9_4_k_cu_1806ed9e6thrust24THRUST_300001_SM_1000_NS12placeholders2_5E)
_ZN34_INTERNAL_64f439d9_4_k_cu_1806ed9e6thrust24THRUST_300001_SM_1000_NS12placeholders2_5E:
	.zero		1
	.type		_ZN34_INTERNAL_64f439d9_4_k_cu_1806ed9e4cuda3std3__45__cpo4rendE,@object
	.size		_ZN34_INTERNAL_64f439d9_4_k_cu_1806ed9e4cuda3std3__45__cpo4rendE,(_ZN34_INTERNAL_64f439d9_4_k_cu_1806ed9e4cuda3std6ranges3__45__cpo9iter_swapE - _ZN34_INTERNAL_64f439d9_4_k_cu_1806ed9e4cuda3std3__45__cpo4rendE)
_ZN34_INTERNAL_64f439d9_4_k_cu_1806ed9e4cuda3std3__45__cpo4rendE:
	.zero		1
	.type		_ZN34_INTERNAL_64f439d9_4_k_cu_1806ed9e4cuda3std6ranges3__45__cpo9iter_swapE,@object
	.size		_ZN34_INTERNAL_64f439d9_4_k_cu_1806ed9e4cuda3std6ranges3__45__cpo9iter_swapE,(_ZN34_INTERNAL_64f439d9_4_k_cu_1806ed9e4cuda3std3__48unexpectE - _ZN34_INTERNAL_64f439d9_4_k_cu_1806ed9e4cuda3std6ranges3__45__cpo9iter_swapE)
_ZN34_INTERNAL_64f439d9_4_k_cu_1806ed9e4cuda3std6ranges3__45__cpo9iter_swapE:
	.zero		1
	.type		_ZN34_INTERNAL_64f439d9_4_k_cu_1806ed9e4cuda3std3__48unexpectE,@object
	.size		_ZN34_INTERNAL_64f439d9_4_k_cu_1806ed9e4cuda3std3__48unexpectE,(_ZN34_INTERNAL_64f439d9_4_k_cu_1806ed9e6thrust24THRUST_300001_SM_1000_NS8cuda_cub3parE - _ZN34_INTERNAL_64f439d9_4_k_cu_1806ed9e4cuda3std3__48unexpectE)
_ZN34_INTERNAL_64f439d9_4_k_cu_1806ed9e4cuda3std3__48unexpectE:
	.zero		1
	.type		_ZN34_INTERNAL_64f439d9_4_k_cu_1806ed9e6thrust24THRUST_300001_SM_1000_NS8cuda_cub3parE,@object
	.size		_ZN34_INTERNAL_64f439d9_4_k_cu_1806ed9e6thrust24THRUST_300001_SM_1000_NS8cuda_cub3parE,(.L_29 - _ZN34_INTERNAL_64f439d9_4_k_cu_1806ed9e6thrust24THRUST_300001_SM_1000_NS8cuda_cub3parE)
_ZN34_INTERNAL_64f439d9_4_k_cu_1806ed9e6thrust24THRUST_300001_SM_1000_NS8cuda_cub3parE:
	.zero		1
.L_29:


//--------------------- .nv.shared._Z8mergeGPUPiiii --------------------------
	.section	.nv.shared._Z8mergeGPUPiiii,"aw",@nobits
	.sectionflags	@""
	.align	4
.nv.shared._Z8mergeGPUPiiii:
	.zero		5120


//--------------------- .nv.constant0._ZN3cub18CUB_300001_SM_10006detail11EmptyKernelIvEEvv --------------------------
	.section	.nv.constant0._ZN3cub18CUB_300001_SM_10006detail11EmptyKernelIvEEvv,"a",@progbits
	.sectionflags	@""
	.align	4
.nv.constant0._ZN3cub18CUB_300001_SM_10006detail11EmptyKernelIvEEvv:
	.zero		896


//--------------------- .nv.constant0._Z8mergeGPUPiiii --------------------------
	.section	.nv.constant0._Z8mergeGPUPiiii,"a",@progbits
	.sectionflags	@""
	.align	4
.nv.constant0._Z8mergeGPUPiiii:
	.zero		916


//--------------------- .nv.constant0._Z18oddEvenSortingStepPiiii --------------------------
	.section	.nv.constant0._Z18oddEvenSortingStepPiiii,"a",@progbits
	.sectionflags	@""
	.align	4
.nv.constant0._Z18oddEvenSortingStepPiiii:
	.zero		916


//--------------------- SYMBOLS --------------------------

	.type		.nv.reservedSmem.offset0,@object
	.size		.nv.reservedSmem.offset0,0x4
	.type		.nv.reservedSmem.cap,@object
	.size		.nv.reservedSmem.cap,0x4
